//
// Generated by NVIDIA NVVM Compiler
//
// Compiler Build ID: CL-36424714
// Cuda compilation tools, release 13.0, V13.0.88
// Based on NVVM 20.0.0
//

.version 9.0
.target sm_100
.address_size 64

	// .globl	dropout_fwd_f16

.visible .entry dropout_fwd_f16(
	.param .align 2 .b8 dropout_fwd_f16_param_0[2],
	.param .u64 dropout_fwd_f16_param_1,
	.param .u64 .ptr .align 1 dropout_fwd_f16_param_2,
	.param .u64 .ptr .align 1 dropout_fwd_f16_param_3,
	.param .u64 .ptr .align 1 dropout_fwd_f16_param_4
)
{
	.reg .pred 	%p<5>;
	.reg .b16 	%rs<34>;
	.reg .b32 	%r<5>;
	.reg .b32 	%f<14>;
	.reg .b64 	%rd<14>;
	.reg .b64 	%fd<3>;

	ld.param.u16 	%rs8, [dropout_fwd_f16_param_0];
	ld.param.u64 	%rd5, [dropout_fwd_f16_param_1];
	ld.param.u64 	%rd2, [dropout_fwd_f16_param_2];
	ld.param.u64 	%rd3, [dropout_fwd_f16_param_3];
	ld.param.u64 	%rd4, [dropout_fwd_f16_param_4];
	mov.u32 	%r1, %ctaid.x;
	mov.u32 	%r2, %ntid.x;
	mov.u32 	%r3, %tid.x;
	mad.lo.s32 	%r4, %r1, %r2, %r3;
	cvt.u64.u32 	%rd1, %r4;
	setp.le.u64 	%p1, %rd5, %rd1;
	@%p1 bra 	$L__BB0_6;
	cvta.to.global.u64 	%rd6, %rd3;
	mov.f64 	%fd1, 0d0000000000000000;
	// begin inline asm
	{  cvt.rn.f16.f64 %rs33, %fd1;}

	// end inline asm
	mov.f64 	%fd2, 0d3FF0000000000000;
	// begin inline asm
	{  cvt.rn.f16.f64 %rs10, %fd2;}

	// end inline asm
	shl.b64 	%rd7, %rd1, 1;
	add.s64 	%rd8, %rd6, %rd7;
	ld.global.u16 	%rs12, [%rd8];
	// begin inline asm
	{ .reg .pred __$temp3;
  setp.lt.f16  __$temp3, %rs12, %rs8;
  selp.u16 %rs11, 1, 0, __$temp3;}
	// end inline asm
	setp.ne.s16 	%p2, %rs11, 0;
	@%p2 bra 	$L__BB0_5;
	// begin inline asm
	{sub.f16 %rs14,%rs10,%rs8;
}
	// end inline asm
	// begin inline asm
	{  cvt.f32.f16 %f5, %rs10;}

	// end inline asm
	// begin inline asm
	{  cvt.f32.f16 %f6, %rs14;}

	// end inline asm
	// begin inline asm
	{rcp.approx.ftz.f32 %f7, %f6;
}
	// end inline asm
	mul.f32 	%f9, %f5, %f7;
	// begin inline asm
	{  cvt.rn.f16.f32 %rs33, %f9;}

	// end inline asm
	// begin inline asm
	{abs.f16 %rs20,%rs33;
}
	// end inline asm
	mov.b16 	%rs24, 143;
	// begin inline asm
	{ .reg .pred __$temp3;
  setp.lt.f16  __$temp3, %rs20, %rs24;
  selp.u16 %rs22, 1, 0, __$temp3;}
	// end inline asm
	setp.eq.s16 	%p3, %rs22, 0;
	@%p3 bra 	$L__BB0_5;
	mov.f32 	%f10, 0f00000000;
	// begin inline asm
	{  cvt.rn.f16.f32 %rs25, %f10;}

	// end inline asm
	// begin inline asm
	{ .reg .pred __$temp3;
  setp.lt.f16  __$temp3, %rs25, %rs20;
  selp.u16 %rs26, 1, 0, __$temp3;}
	// end inline asm
	setp.eq.s16 	%p4, %rs26, 0;
	@%p4 bra 	$L__BB0_5;
	neg.f32 	%f12, %f6;
	fma.rn.f32 	%f13, %f12, %f9, %f5;
	fma.rn.f32 	%f11, %f7, %f13, %f9;
	// begin inline asm
	{  cvt.rn.f16.f32 %rs33, %f11;}

	// end inline asm
$L__BB0_5:
	cvta.to.global.u64 	%rd9, %rd2;
	add.s64 	%rd11, %rd9, %rd7;
	ld.global.u16 	%rs31, [%rd11];
	// begin inline asm
	{mul.f16 %rs30,%rs31,%rs33;
}
	// end inline asm
	cvta.to.global.u64 	%rd12, %rd4;
	add.s64 	%rd13, %rd12, %rd7;
	st.global.u16 	[%rd13], %rs30;
$L__BB0_6:
	ret;

}
	// .globl	dropout_bwd_f16
.visible .entry dropout_bwd_f16(
	.param .align 2 .b8 dropout_bwd_f16_param_0[2],
	.param .u64 dropout_bwd_f16_param_1,
	.param .u64 .ptr .align 1 dropout_bwd_f16_param_2,
	.param .u64 .ptr .align 1 dropout_bwd_f16_param_3,
	.param .u64 .ptr .align 1 dropout_bwd_f16_param_4
)
{
	.reg .pred 	%p<5>;
	.reg .b16 	%rs<34>;
	.reg .b32 	%r<5>;
	.reg .b32 	%f<14>;
	.reg .b64 	%rd<15>;
	.reg .b64 	%fd<3>;

	ld.param.u16 	%rs8, [dropout_bwd_f16_param_0];
	ld.param.u64 	%rd5, [dropout_bwd_f16_param_1];
	ld.param.u64 	%rd2, [dropout_bwd_f16_param_2];
	ld.param.u64 	%rd3, [dropout_bwd_f16_param_3];
	ld.param.u64 	%rd4, [dropout_bwd_f16_param_4];
	mov.u32 	%r1, %ctaid.x;
	mov.u32 	%r2, %ntid.x;
	mov.u32 	%r3, %tid.x;
	mad.lo.s32 	%r4, %r1, %r2, %r3;
	cvt.u64.u32 	%rd1, %r4;
	setp.le.u64 	%p1, %rd5, %rd1;
	@%p1 bra 	$L__BB1_6;
	cvta.to.global.u64 	%rd6, %rd2;
	mov.f64 	%fd1, 0d0000000000000000;
	// begin inline asm
	{  cvt.rn.f16.f64 %rs33, %fd1;}

	// end inline asm
	mov.f64 	%fd2, 0d3FF0000000000000;
	// begin inline asm
	{  cvt.rn.f16.f64 %rs10, %fd2;}

	// end inline asm
	shl.b64 	%rd7, %rd1, 1;
	add.s64 	%rd8, %rd6, %rd7;
	ld.global.u16 	%rs12, [%rd8];
	// begin inline asm
	{ .reg .pred __$temp3;
  setp.lt.f16  __$temp3, %rs12, %rs8;
  selp.u16 %rs11, 1, 0, __$temp3;}
	// end inline asm
	setp.ne.s16 	%p2, %rs11, 0;
	@%p2 bra 	$L__BB1_5;
	cvta.to.global.u64 	%rd9, %rd4;
	add.s64 	%rd11, %rd9, %rd7;
	// begin inline asm
	{sub.f16 %rs14,%rs10,%rs8;
}
	// end inline asm
	ld.global.u16 	%rs17, [%rd11];
	// begin inline asm
	{  cvt.f32.f16 %f5, %rs17;}

	// end inline asm
	// begin inline asm
	{  cvt.f32.f16 %f6, %rs14;}

	// end inline asm
	// begin inline asm
	{rcp.approx.ftz.f32 %f7, %f6;
}
	// end inline asm
	mul.f32 	%f9, %f5, %f7;
	// begin inline asm
	{  cvt.rn.f16.f32 %rs33, %f9;}

	// end inline asm
	// begin inline asm
	{abs.f16 %rs20,%rs33;
}
	// end inline asm
	mov.b16 	%rs24, 143;
	// begin inline asm
	{ .reg .pred __$temp3;
  setp.lt.f16  __$temp3, %rs20, %rs24;
  selp.u16 %rs22, 1, 0, __$temp3;}
	// end inline asm
	setp.eq.s16 	%p3, %rs22, 0;
	@%p3 bra 	$L__BB1_5;
	mov.f32 	%f10, 0f00000000;
	// begin inline asm
	{  cvt.rn.f16.f32 %rs25, %f10;}

	// end inline asm
	// begin inline asm
	{ .reg .pred __$temp3;
  setp.lt.f16  __$temp3, %rs25, %rs20;
  selp.u16 %rs26, 1, 0, __$temp3;}
	// end inline asm
	setp.eq.s16 	%p4, %rs26, 0;
	@%p4 bra 	$L__BB1_5;
	neg.f32 	%f12, %f6;
	fma.rn.f32 	%f13, %f12, %f9, %f5;
	fma.rn.f32 	%f11, %f7, %f13, %f9;
	// begin inline asm
	{  cvt.rn.f16.f32 %rs33, %f11;}

	// end inline asm
$L__BB1_5:
	cvta.to.global.u64 	%rd12, %rd3;
	add.s64 	%rd14, %rd12, %rd7;
	ld.global.u16 	%rs31, [%rd14];
	// begin inline asm
	{add.f16 %rs30,%rs31,%rs33;
}
	// end inline asm
	st.global.u16 	[%rd14], %rs30;
$L__BB1_6:
	ret;

}
	// .globl	dropout_fwd_f32
.visible .entry dropout_fwd_f32(
	.param .f32 dropout_fwd_f32_param_0,
	.param .u64 dropout_fwd_f32_param_1,
	.param .u64 .ptr .align 1 dropout_fwd_f32_param_2,
	.param .u64 .ptr .align 1 dropout_fwd_f32_param_3,
	.param .u64 .ptr .align 1 dropout_fwd_f32_param_4
)
{
	.reg .pred 	%p<3>;
	.reg .b32 	%r<5>;
	.reg .b32 	%f<11>;
	.reg .b64 	%rd<14>;

	ld.param.f32 	%f3, [dropout_fwd_f32_param_0];
	ld.param.u64 	%rd5, [dropout_fwd_f32_param_1];
	ld.param.u64 	%rd2, [dropout_fwd_f32_param_2];
	ld.param.u64 	%rd3, [dropout_fwd_f32_param_3];
	ld.param.u64 	%rd4, [dropout_fwd_f32_param_4];
	mov.u32 	%r1, %ctaid.x;
	mov.u32 	%r2, %ntid.x;
	mov.u32 	%r3, %tid.x;
	mad.lo.s32 	%r4, %r1, %r2, %r3;
	cvt.u64.u32 	%rd1, %r4;
	setp.le.u64 	%p1, %rd5, %rd1;
	@%p1 bra 	$L__BB2_4;
	cvta.to.global.u64 	%rd6, %rd3;
	shl.b64 	%rd7, %rd1, 2;
	add.s64 	%rd8, %rd6, %rd7;
	ld.global.f32 	%f5, [%rd8];
	setp.lt.f32 	%p2, %f5, %f3;
	mov.f32 	%f10, 0f00000000;
	@%p2 bra 	$L__BB2_3;
	mov.f32 	%f6, 0f3F800000;
	sub.f32 	%f7, %f6, %f3;
	rcp.rn.f32 	%f10, %f7;
$L__BB2_3:
	cvta.to.global.u64 	%rd9, %rd2;
	add.s64 	%rd11, %rd9, %rd7;
	ld.global.f32 	%f8, [%rd11];
	mul.f32 	%f9, %f10, %f8;
	cvta.to.global.u64 	%rd12, %rd4;
	add.s64 	%rd13, %rd12, %rd7;
	st.global.f32 	[%rd13], %f9;
$L__BB2_4:
	ret;

}
	// .globl	dropout_bwd_f32
.visible .entry dropout_bwd_f32(
	.param .f32 dropout_bwd_f32_param_0,
	.param .u64 dropout_bwd_f32_param_1,
	.param .u64 .ptr .align 1 dropout_bwd_f32_param_2,
	.param .u64 .ptr .align 1 dropout_bwd_f32_param_3,
	.param .u64 .ptr .align 1 dropout_bwd_f32_param_4
)
{
	.reg .pred 	%p<3>;
	.reg .b32 	%r<5>;
	.reg .b32 	%f<12>;
	.reg .b64 	%rd<15>;

	ld.param.f32 	%f3, [dropout_bwd_f32_param_0];
	ld.param.u64 	%rd5, [dropout_bwd_f32_param_1];
	ld.param.u64 	%rd2, [dropout_bwd_f32_param_2];
	ld.param.u64 	%rd3, [dropout_bwd_f32_param_3];
	ld.param.u64 	%rd4, [dropout_bwd_f32_param_4];
	mov.u32 	%r1, %ctaid.x;
	mov.u32 	%r2, %ntid.x;
	mov.u32 	%r3, %tid.x;
	mad.lo.s32 	%r4, %r1, %r2, %r3;
	cvt.u64.u32 	%rd1, %r4;
	setp.le.u64 	%p1, %rd5, %rd1;
	@%p1 bra 	$L__BB3_4;
	cvta.to.global.u64 	%rd6, %rd2;
	shl.b64 	%rd7, %rd1, 2;
	add.s64 	%rd8, %rd6, %rd7;
	ld.global.f32 	%f5, [%rd8];
	setp.lt.f32 	%p2, %f5, %f3;
	mov.f32 	%f11, 0f00000000;
	@%p2 bra 	$L__BB3_3;
	cvta.to.global.u64 	%rd9, %rd4;
	add.s64 	%rd11, %rd9, %rd7;
	ld.global.f32 	%f6, [%rd11];
	mov.f32 	%f7, 0f3F800000;
	sub.f32 	%f8, %f7, %f3;
	div.rn.f32 	%f11, %f6, %f8;
$L__BB3_3:
	cvta.to.global.u64 	%rd12, %rd3;
	add.s64 	%rd14, %rd12, %rd7;
	ld.global.f32 	%f9, [%rd14];
	add.f32 	%f10, %f11, %f9;
	st.global.f32 	[%rd14], %f10;
$L__BB3_4:
	ret;

}
	// .globl	dropout_fwd_f64
.visible .entry dropout_fwd_f64(
	.param .f64 dropout_fwd_f64_param_0,
	.param .u64 dropout_fwd_f64_param_1,
	.param .u64 .ptr .align 1 dropout_fwd_f64_param_2,
	.param .u64 .ptr .align 1 dropout_fwd_f64_param_3,
	.param .u64 .ptr .align 1 dropout_fwd_f64_param_4
)
{
	.reg .pred 	%p<3>;
	.reg .b32 	%r<5>;
	.reg .b64 	%rd<14>;
	.reg .b64 	%fd<11>;

	ld.param.f64 	%fd3, [dropout_fwd_f64_param_0];
	ld.param.u64 	%rd5, [dropout_fwd_f64_param_1];
	ld.param.u64 	%rd2, [dropout_fwd_f64_param_2];
	ld.param.u64 	%rd3, [dropout_fwd_f64_param_3];
	ld.param.u64 	%rd4, [dropout_fwd_f64_param_4];
	mov.u32 	%r1, %ctaid.x;
	mov.u32 	%r2, %ntid.x;
	mov.u32 	%r3, %tid.x;
	mad.lo.s32 	%r4, %r1, %r2, %r3;
	cvt.u64.u32 	%rd1, %r4;
	setp.le.u64 	%p1, %rd5, %rd1;
	@%p1 bra 	$L__BB4_4;
	cvta.to.global.u64 	%rd6, %rd3;
	shl.b64 	%rd7, %rd1, 3;
	add.s64 	%rd8, %rd6, %rd7;
	ld.global.f64 	%fd5, [%rd8];
	setp.lt.f64 	%p2, %fd5, %fd3;
	mov.f64 	%fd10, 0d0000000000000000;
	@%p2 bra 	$L__BB4_3;
	mov.f64 	%fd6, 0d3FF0000000000000;
	sub.f64 	%fd7, %fd6, %fd3;
	rcp.rn.f64 	%fd10, %fd7;
$L__BB4_3:
	cvta.to.global.u64 	%rd9, %rd2;
	add.s64 	%rd11, %rd9, %rd7;
	ld.global.f64 	%fd8, [%rd11];
	mul.f64 	%fd9, %fd10, %fd8;
	cvta.to.global.u64 	%rd12, %rd4;
	add.s64 	%rd13, %rd12, %rd7;
	st.global.f64 	[%rd13], %fd9;
$L__BB4_4:
	ret;

}
	// .globl	dropout_bwd_f64
.visible .entry dropout_bwd_f64(
	.param .f64 dropout_bwd_f64_param_0,
	.param .u64 dropout_bwd_f64_param_1,
	.param .u64 .ptr .align 1 dropout_bwd_f64_param_2,
	.param .u64 .ptr .align 1 dropout_bwd_f64_param_3,
	.param .u64 .ptr .align 1 dropout_bwd_f64_param_4
)
{
	.reg .pred 	%p<3>;
	.reg .b32 	%r<5>;
	.reg .b64 	%rd<15>;
	.reg .b64 	%fd<12>;

	ld.param.f64 	%fd3, [dropout_bwd_f64_param_0];
	ld.param.u64 	%rd5, [dropout_bwd_f64_param_1];
	ld.param.u64 	%rd2, [dropout_bwd_f64_param_2];
	ld.param.u64 	%rd3, [dropout_bwd_f64_param_3];
	ld.param.u64 	%rd4, [dropout_bwd_f64_param_4];
	mov.u32 	%r1, %ctaid.x;
	mov.u32 	%r2, %ntid.x;
	mov.u32 	%r3, %tid.x;
	mad.lo.s32 	%r4, %r1, %r2, %r3;
	cvt.u64.u32 	%rd1, %r4;
	setp.le.u64 	%p1, %rd5, %rd1;
	@%p1 bra 	$L__BB5_4;
	cvta.to.global.u64 	%rd6, %rd2;
	shl.b64 	%rd7, %rd1, 3;
	add.s64 	%rd8, %rd6, %rd7;
	ld.global.f64 	%fd5, [%rd8];
	setp.lt.f64 	%p2, %fd5, %fd3;
	mov.f64 	%fd11, 0d0000000000000000;
	@%p2 bra 	$L__BB5_3;
	cvta.to.global.u64 	%rd9, %rd4;
	add.s64 	%rd11, %rd9, %rd7;
	ld.global.f64 	%fd6, [%rd11];
	mov.f64 	%fd7, 0d3FF0000000000000;
	sub.f64 	%fd8, %fd7, %fd3;
	div.rn.f64 	%fd11, %fd6, %fd8;
$L__BB5_3:
	cvta.to.global.u64 	%rd12, %rd3;
	add.s64 	%rd14, %rd12, %rd7;
	ld.global.f64 	%fd9, [%rd14];
	add.f64 	%fd10, %fd11, %fd9;
	st.global.f64 	[%rd14], %fd10;
$L__BB5_4:
	ret;

}


// ===== COMPILED SASS (sm_100) =====

	.target	sm_100

	.elftype	@"ET_EXEC"


//--------------------- .note.nv.tkinfo           --------------------------
	.section	.note.nv.tkinfo,"",@"SHT_NOTE"
	.sectionflags	@"SHF_NOTE_NV_TKINFO"
	.tkinfo
        /*0018*/ 	.word	0x00000002
        /*0030*/ 	.string	""
        /*0030*/ 	.string	"ptxas"
        /*0030*/ 	.string	"Cuda compilation tools, release 13.0, V13.0.88"
        /*0030*/ 	.string	"Build cuda_13.0.r13.0/compiler.36424714_0"
        /*0030*/ 	.string	"-arch sm_100 -m 64 "



//--------------------- .note.nv.cuinfo           --------------------------
	.section	.note.nv.cuinfo,"",@"SHT_NOTE"
	.sectionflags	@"SHF_NOTE_NV_CUINFO"
        /*0018*/ 	.short	0x0002
        /*001a*/ 	.short	0x0064
        /*001c*/ 	.short	0x0082
	.zero		2


//--------------------- .nv.info                  --------------------------
	.section	.nv.info,"",@"SHT_CUDA_INFO"
	.align	4


	//----- nvinfo : EIATTR_REGCOUNT
	.align		4
        /*0000*/ 	.byte	0x04, 0x2f
        /*0002*/ 	.short	(.L_1 - .L_0)
	.align		4
.L_0:
        /*0004*/ 	.word	index@(dropout_fwd_f16)
        /*0008*/ 	.word	0x0000000a


	//----- nvinfo : EIATTR_FRAME_SIZE
	.align		4
.L_1:
        /*000c*/ 	.byte	0x04, 0x11
        /*000e*/ 	.short	(.L_3 - .L_2)
	.align		4
.L_2:
        /*0010*/ 	.word	index@(dropout_fwd_f16)
        /*0014*/ 	.word	0x00000000


	//----- nvinfo : EIATTR_REGCOUNT
	.align		4
.L_3:
        /*0018*/ 	.byte	0x04, 0x2f
        /*001a*/ 	.short	(.L_5 - .L_4)
	.align		4
.L_4:
        /*001c*/ 	.word	index@(dropout_bwd_f16)
        /*0020*/ 	.word	0x0000000b


	//----- nvinfo : EIATTR_FRAME_SIZE
	.align		4
.L_5:
        /*0024*/ 	.byte	0x04, 0x11
        /*0026*/ 	.short	(.L_7 - .L_6)
	.align		4
.L_6:
        /*0028*/ 	.word	index@(dropout_bwd_f16)
        /*002c*/ 	.word	0x00000000


	//----- nvinfo : EIATTR_REGCOUNT
	.align		4
.L_7:
        /*0030*/ 	.byte	0x04, 0x2f
        /*0032*/ 	.short	(.L_9 - .L_8)
	.align		4
.L_8:
        /*0034*/ 	.word	index@(dropout_fwd_f32)
        /*0038*/ 	.word	0x0000000f


	//----- nvinfo : EIATTR_FRAME_SIZE
	.align		4
.L_9:
        /*003c*/ 	.byte	0x04, 0x11
        /*003e*/ 	.short	(.L_11 - .L_10)
	.align		4
.L_10:
        /*0040*/ 	.word	index@($__internal_3_$__cuda_sm20_rcp_rn_f32_slowpath)
        /*0044*/ 	.word	0x00000000


	//----- nvinfo : EIATTR_FRAME_SIZE
	.align		4
.L_11:
        /*0048*/ 	.byte	0x04, 0x11
        /*004a*/ 	.short	(.L_13 - .L_12)
	.align		4
.L_12:
        /*004c*/ 	.word	index@(dropout_fwd_f32)
        /*0050*/ 	.word	0x00000000


	//----- nvinfo : EIATTR_REGCOUNT
	.align		4
.L_13:
        /*0054*/ 	.byte	0x04, 0x2f
        /*0056*/ 	.short	(.L_15 - .L_14)
	.align		4
.L_14:
        /*0058*/ 	.word	index@(dropout_bwd_f32)
        /*005c*/ 	.word	0x00000010


	//----- nvinfo : EIATTR_FRAME_SIZE
	.align		4
.L_15:
        /*0060*/ 	.byte	0x04, 0x11
        /*0062*/ 	.short	(.L_17 - .L_16)
	.align		4
.L_16:
        /*0064*/ 	.word	index@($__internal_2_$__cuda_sm3x_div_rn_noftz_f32_slowpath)
        /*0068*/ 	.word	0x00000000


	//----- nvinfo : EIATTR_FRAME_SIZE
	.align		4
.L_17:
        /*006c*/ 	.byte	0x04, 0x11
        /*006e*/ 	.short	(.L_19 - .L_18)
	.align		4
.L_18:
        /*0070*/ 	.word	index@(dropout_bwd_f32)
        /*0074*/ 	.word	0x00000000


	//----- nvinfo : EIATTR_REGCOUNT
	.align		4
.L_19:
        /*0078*/ 	.byte	0x04, 0x2f
        /*007a*/ 	.short	(.L_21 - .L_20)
	.align		4
.L_20:
        /*007c*/ 	.word	index@(dropout_fwd_f64)
        /*0080*/ 	.word	0x00000010


	//----- nvinfo : EIATTR_FRAME_SIZE
	.align		4
.L_21:
        /*0084*/ 	.byte	0x04, 0x11
        /*0086*/ 	.short	(.L_23 - .L_22)
	.align		4
.L_22:
        /*0088*/ 	.word	index@($__internal_1_$__cuda_sm20_dblrcp_rn_slowpath_v3)
        /*008c*/ 	.word	0x00000000


	//----- nvinfo : EIATTR_FRAME_SIZE
	.align		4
.L_23:
        /*0090*/ 	.byte	0x04, 0x11
        /*0092*/ 	.short	(.L_25 - .L_24)
	.align		4
.L_24:
        /*0094*/ 	.word	index@(dropout_fwd_f64)
        /*0098*/ 	.word	0x00000000


	//----- nvinfo : EIATTR_REGCOUNT
	.align		4
.L_25:
        /*009c*/ 	.byte	0x04, 0x2f
        /*009e*/ 	.short	(.L_27 - .L_26)
	.align		4
.L_26:
        /*00a0*/ 	.word	index@(dropout_bwd_f64)
        /*00a4*/ 	.word	0x0000001a


	//----- nvinfo : EIATTR_FRAME_SIZE
	.align		4
.L_27:
        /*00a8*/ 	.byte	0x04, 0x11
        /*00aa*/ 	.short	(.L_29 - .L_28)
	.align		4
.L_28:
        /*00ac*/ 	.word	index@($__internal_0_$__cuda_sm20_div_rn_f64_full)
        /*00b0*/ 	.word	0x00000000


	//----- nvinfo : EIATTR_FRAME_SIZE
	.align		4
.L_29:
        /*00b4*/ 	.byte	0x04, 0x11
        /*00b6*/ 	.short	(.L_31 - .L_30)
	.align		4
.L_30:
        /*00b8*/ 	.word	index@(dropout_bwd_f64)
        /*00bc*/ 	.word	0x00000000


	//----- nvinfo : EIATTR_MIN_STACK_SIZE
	.align		4
.L_31:
        /*00c0*/ 	.byte	0x04, 0x12
        /*00c2*/ 	.short	(.L_33 - .L_32)
	.align		4
.L_32:
        /*00c4*/ 	.word	index@(dropout_bwd_f64)
        /*00c8*/ 	.word	0x00000000


	//----- nvinfo : EIATTR_MIN_STACK_SIZE
	.align		4
.L_33:
        /*00cc*/ 	.byte	0x04, 0x12
        /*00ce*/ 	.short	(.L_35 - .L_34)
	.align		4
.L_34:
        /*00d0*/ 	.word	index@(dropout_fwd_f64)
        /*00d4*/ 	.word	0x00000000


	//----- nvinfo : EIATTR_MIN_STACK_SIZE
	.align		4
.L_35:
        /*00d8*/ 	.byte	0x04, 0x12
        /*00da*/ 	.short	(.L_37 - .L_36)
	.align		4
.L_36:
        /*00dc*/ 	.word	index@(dropout_bwd_f32)
        /*00e0*/ 	.word	0x00000000


	//----- nvinfo : EIATTR_MIN_STACK_SIZE
	.align		4
.L_37:
        /*00e4*/ 	.byte	0x04, 0x12
        /*00e6*/ 	.short	(.L_39 - .L_38)
	.align		4
.L_38:
        /*00e8*/ 	.word	index@(dropout_fwd_f32)
        /*00ec*/ 	.word	0x00000000


	//----- nvinfo : EIATTR_MIN_STACK_SIZE
	.align		4
.L_39:
        /*00f0*/ 	.byte	0x04, 0x12
        /*00f2*/ 	.short	(.L_41 - .L_40)
	.align		4
.L_40:
        /*00f4*/ 	.word	index@(dropout_bwd_f16)
        /*00f8*/ 	.word	0x00000000


	//----- nvinfo : EIATTR_MIN_STACK_SIZE
	.align		4
.L_41:
        /*00fc*/ 	.byte	0x04, 0x12
        /*00fe*/ 	.short	(.L_43 - .L_42)
	.align		4
.L_42:
        /*0100*/ 	.word	index@(dropout_fwd_f16)
        /*0104*/ 	.word	0x00000000
.L_43:


//--------------------- .nv.compat                --------------------------
	.section	.nv.compat,"",@"SHT_CUDA_COMPAT_INFO"
	.align	4
        /*0000*/ 	.byte	0x02, 0x09, 0x00, 0x00, 0x02, 0x02, 0x01, 0x00, 0x02, 0x05, 0x05, 0x00, 0x03, 0x07, 0x01, 0x01
        /*0010*/ 	.byte	0x02, 0x03, 0x00, 0x00, 0x02, 0x06, 0x01, 0x00, 0x04, 0x0b, 0x08, 0x00, 0x01, 0x00, 0x00, 0x00
        /*0020*/ 	.byte	0x00, 0x00, 0x00, 0x00


//--------------------- .nv.info.dropout_bwd_f64  --------------------------
	.section	.nv.info.dropout_bwd_f64,"",@"SHT_CUDA_INFO"
	.sectionflags	@""
	.align	4


	//----- nvinfo : EIATTR_CUDA_API_VERSION
	.align		4
        /*0000*/ 	.byte	0x04, 0x37
        /*0002*/ 	.short	(.L_45 - .L_44)
.L_44:
        /*0004*/ 	.word	0x00000082


	//----- nvinfo : EIATTR_KPARAM_INFO
	.align		4
.L_45:
        /*0008*/ 	.byte	0x04, 0x17
        /*000a*/ 	.short	(.L_47 - .L_46)
.L_46:
        /*000c*/ 	.word	0x00000000
        /*0010*/ 	.short	0x0004
        /*0012*/ 	.short	0x0020
        /*0014*/ 	.byte	0x00, 0xf5, 0x21, 0x00


	//----- nvinfo : EIATTR_KPARAM_INFO
	.align		4
.L_47:
        /*0018*/ 	.byte	0x04, 0x17
        /*001a*/ 	.short	(.L_49 - .L_48)
.L_48:
        /*001c*/ 	.word	0x00000000
        /*0020*/ 	.short	0x0003
        /*0022*/ 	.short	0x0018
        /*0024*/ 	.byte	0x00, 0xf5, 0x21, 0x00


	//----- nvinfo : EIATTR_KPARAM_INFO
	.align		4
.L_49:
        /*0028*/ 	.byte	0x04, 0x17
        /*002a*/ 	.short	(.L_51 - .L_50)
.L_50:
        /*002c*/ 	.word	0x00000000
        /*0030*/ 	.short	0x0002
        /*0032*/ 	.short	0x0010
        /*0034*/ 	.byte	0x00, 0xf5, 0x21, 0x00


	//----- nvinfo : EIATTR_KPARAM_INFO
	.align		4
.L_51:
        /*0038*/ 	.byte	0x04, 0x17
        /*003a*/ 	.short	(.L_53 - .L_52)
.L_52:
        /*003c*/ 	.word	0x00000000
        /*0040*/ 	.short	0x0001
        /*0042*/ 	.short	0x0008
        /*0044*/ 	.byte	0x00, 0xf0, 0x21, 0x00


	//----- nvinfo : EIATTR_KPARAM_INFO
	.align		4
.L_53:
        /*0048*/ 	.byte	0x04, 0x17
        /*004a*/ 	.short	(.L_55 - .L_54)
.L_54:
        /*004c*/ 	.word	0x00000000
        /*0050*/ 	.short	0x0000
        /*0052*/ 	.short	0x0000
        /*0054*/ 	.byte	0x00, 0xf0, 0x21, 0x00


	//----- nvinfo : EIATTR_SPARSE_MMA_MASK
	.align		4
.L_55:
        /*0058*/ 	.byte	0x03, 0x50
        /*005a*/ 	.short	0x0000


	//----- nvinfo : EIATTR_MAXREG_COUNT
	.align		4
        /*005c*/ 	.byte	0x03, 0x1b
        /*005e*/ 	.short	0x00ff


	//----- nvinfo : EIATTR_MERCURY_ISA_VERSION
	.align		4
        /*0060*/ 	.byte	0x03, 0x5f
        /*0062*/ 	.short	0x0101


	//----- nvinfo : EIATTR_VRC_CTA_INIT_COUNT
	.align		4
        /*0064*/ 	.byte	0x02, 0x4a
	.zero		1
	.zero		1


	//----- nvinfo : EIATTR_EXIT_INSTR_OFFSETS
	.align		4
        /*0068*/ 	.byte	0x04, 0x1c
        /*006a*/ 	.short	(.L_57 - .L_56)


	//   ....[0]....
.L_56:
        /*006c*/ 	.word	0x00000080


	//   ....[1]....
        /*0070*/ 	.word	0x00000330


	//----- nvinfo : EIATTR_CRS_STACK_SIZE
	.align		4
.L_57:
        /*0074*/ 	.byte	0x04, 0x1e
        /*0076*/ 	.short	(.L_59 - .L_58)
.L_58:
        /*0078*/ 	.word	0x00000000


	//----- nvinfo : EIATTR_CBANK_PARAM_SIZE
	.align		4
.L_59:
        /*007c*/ 	.byte	0x03, 0x19
        /*007e*/ 	.short	0x0028


	//----- nvinfo : EIATTR_PARAM_CBANK
	.align		4
        /*0080*/ 	.byte	0x04, 0x0a
        /*0082*/ 	.short	(.L_61 - .L_60)
	.align		4
.L_60:
        /*0084*/ 	.word	index@(.nv.constant0.dropout_bwd_f64)
        /*0088*/ 	.short	0x0380
        /*008a*/ 	.short	0x0028


	//----- nvinfo : EIATTR_SW_WAR
	.align		4
.L_61:
        /*008c*/ 	.byte	0x04, 0x36
        /*008e*/ 	.short	(.L_63 - .L_62)
.L_62:
        /*0090*/ 	.word	0x00000008
.L_63:


//--------------------- .nv.info.dropout_fwd_f64  --------------------------
	.section	.nv.info.dropout_fwd_f64,"",@"SHT_CUDA_INFO"
	.sectionflags	@""
	.align	4


	//----- nvinfo : EIATTR_CUDA_API_VERSION
	.align		4
        /*0000*/ 	.byte	0x04, 0x37
        /*0002*/ 	.short	(.L_65 - .L_64)
.L_64:
        /*0004*/ 	.word	0x00000082


	//----- nvinfo : EIATTR_KPARAM_INFO
	.align		4
.L_65:
        /*0008*/ 	.byte	0x04, 0x17
        /*000a*/ 	.short	(.L_67 - .L_66)
.L_66:
        /*000c*/ 	.word	0x00000000
        /*0010*/ 	.short	0x0004
        /*0012*/ 	.short	0x0020
        /*0014*/ 	.byte	0x00, 0xf5, 0x21, 0x00


	//----- nvinfo : EIATTR_KPARAM_INFO
	.align		4
.L_67:
        /*0018*/ 	.byte	0x04, 0x17
        /*001a*/ 	.short	(.L_69 - .L_68)
.L_68:
        /*001c*/ 	.word	0x00000000
        /*0020*/ 	.short	0x0003
        /*0022*/ 	.short	0x0018
        /*0024*/ 	.byte	0x00, 0xf5, 0x21, 0x00


	//----- nvinfo : EIATTR_KPARAM_INFO
	.align		4
.L_69:
        /*0028*/ 	.byte	0x04, 0x17
        /*002a*/ 	.short	(.L_71 - .L_70)
.L_70:
        /*002c*/ 	.word	0x00000000
        /*0030*/ 	.short	0x0002
        /*0032*/ 	.short	0x0010
        /*0034*/ 	.byte	0x00, 0xf5, 0x21, 0x00


	//----- nvinfo : EIATTR_KPARAM_INFO
	.align		4
.L_71:
        /*0038*/ 	.byte	0x04, 0x17
        /*003a*/ 	.short	(.L_73 - .L_72)
.L_72:
        /*003c*/ 	.word	0x00000000
        /*0040*/ 	.short	0x0001
        /*0042*/ 	.short	0x0008
        /*0044*/ 	.byte	0x00, 0xf0, 0x21, 0x00


	//----- nvinfo : EIATTR_KPARAM_INFO
	.align		4
.L_73:
        /*0048*/ 	.byte	0x04, 0x17
        /*004a*/ 	.short	(.L_75 - .L_74)
.L_74:
        /*004c*/ 	.word	0x00000000
        /*0050*/ 	.short	0x0000
        /*0052*/ 	.short	0x0000
        /*0054*/ 	.byte	0x00, 0xf0, 0x21, 0x00


	//----- nvinfo : EIATTR_SPARSE_MMA_MASK
	.align		4
.L_75:
        /*0058*/ 	.byte	0x03, 0x50
        /*005a*/ 	.short	0x0000


	//----- nvinfo : EIATTR_MAXREG_COUNT
	.align		4
        /*005c*/ 	.byte	0x03, 0x1b
        /*005e*/ 	.short	0x00ff


	//----- nvinfo : EIATTR_MERCURY_ISA_VERSION
	.align		4
        /*0060*/ 	.byte	0x03, 0x5f
        /*0062*/ 	.short	0x0101


	//----- nvinfo : EIATTR_VRC_CTA_INIT_COUNT
	.align		4
        /*0064*/ 	.byte	0x02, 0x4a
	.zero		1
	.zero		1


	//----- nvinfo : EIATTR_EXIT_INSTR_OFFSETS
	.align		4
        /*0068*/ 	.byte	0x04, 0x1c
        /*006a*/ 	.short	(.L_77 - .L_76)


	//   ....[0]....
.L_76:
        /*006c*/ 	.word	0x00000080


	//   ....[1]....
        /*0070*/ 	.word	0x000002f0


	//----- nvinfo : EIATTR_CRS_STACK_SIZE
	.align		4
.L_77:
        /*0074*/ 	.byte	0x04, 0x1e
        /*0076*/ 	.short	(.L_79 - .L_78)
.L_78:
        /*0078*/ 	.word	0x00000000


	//----- nvinfo : EIATTR_CBANK_PARAM_SIZE
	.align		4
.L_79:
        /*007c*/ 	.byte	0x03, 0x19
        /*007e*/ 	.short	0x0028


	//----- nvinfo : EIATTR_PARAM_CBANK
	.align		4
        /*0080*/ 	.byte	0x04, 0x0a
        /*0082*/ 	.short	(.L_81 - .L_80)
	.align		4
.L_80:
        /*0084*/ 	.word	index@(.nv.constant0.dropout_fwd_f64)
        /*0088*/ 	.short	0x0380
        /*008a*/ 	.short	0x0028


	//----- nvinfo : EIATTR_SW_WAR
	.align		4
.L_81:
        /*008c*/ 	.byte	0x04, 0x36
        /*008e*/ 	.short	(.L_83 - .L_82)
.L_82:
        /*0090*/ 	.word	0x00000008
.L_83:


//--------------------- .nv.info.dropout_bwd_f32  --------------------------
	.section	.nv.info.dropout_bwd_f32,"",@"SHT_CUDA_INFO"
	.sectionflags	@""
	.align	4


	//----- nvinfo : EIATTR_CUDA_API_VERSION
	.align		4
        /*0000*/ 	.byte	0x04, 0x37
        /*0002*/ 	.short	(.L_85 - .L_84)
.L_84:
        /*0004*/ 	.word	0x00000082


	//----- nvinfo : EIATTR_KPARAM_INFO
	.align		4
.L_85:
        /*0008*/ 	.byte	0x04, 0x17
        /*000a*/ 	.short	(.L_87 - .L_86)
.L_86:
        /*000c*/ 	.word	0x00000000
        /*0010*/ 	.short	0x0004
        /*0012*/ 	.short	0x0020
        /*0014*/ 	.byte	0x00, 0xf5, 0x21, 0x00


	//----- nvinfo : EIATTR_KPARAM_INFO
	.align		4
.L_87:
        /*0018*/ 	.byte	0x04, 0x17
        /*001a*/ 	.short	(.L_89 - .L_88)
.L_88:
        /*001c*/ 	.word	0x00000000
        /*0020*/ 	.short	0x0003
        /*0022*/ 	.short	0x0018
        /*0024*/ 	.byte	0x00, 0xf5, 0x21, 0x00


	//----- nvinfo : EIATTR_KPARAM_INFO
	.align		4
.L_89:
        /*0028*/ 	.byte	0x04, 0x17
        /*002a*/ 	.short	(.L_91 - .L_90)
.L_90:
        /*002c*/ 	.word	0x00000000
        /*0030*/ 	.short	0x0002
        /*0032*/ 	.short	0x0010
        /*0034*/ 	.byte	0x00, 0xf5, 0x21, 0x00


	//----- nvinfo : EIATTR_KPARAM_INFO
	.align		4
.L_91:
        /*0038*/ 	.byte	0x04, 0x17
        /*003a*/ 	.short	(.L_93 - .L_92)
.L_92:
        /*003c*/ 	.word	0x00000000
        /*0040*/ 	.short	0x0001
        /*0042*/ 	.short	0x0008
        /*0044*/ 	.byte	0x00, 0xf0, 0x21, 0x00


	//----- nvinfo : EIATTR_KPARAM_INFO
	.align		4
.L_93:
        /*0048*/ 	.byte	0x04, 0x17
        /*004a*/ 	.short	(.L_95 - .L_94)
.L_94:
        /*004c*/ 	.word	0x00000000
        /*0050*/ 	.short	0x0000
        /*0052*/ 	.short	0x0000
        /*0054*/ 	.byte	0x00, 0xf0, 0x11, 0x00


	//----- nvinfo : EIATTR_SPARSE_MMA_MASK
	.align		4
.L_95:
        /*0058*/ 	.byte	0x03, 0x50
        /*005a*/ 	.short	0x0000


	//----- nvinfo : EIATTR_MAXREG_COUNT
	.align		4
        /*005c*/ 	.byte	0x03, 0x1b
        /*005e*/ 	.short	0x00ff


	//----- nvinfo : EIATTR_MERCURY_ISA_VERSION
	.align		4
        /*0060*/ 	.byte	0x03, 0x5f
        /*0062*/ 	.short	0x0101


	//----- nvinfo : EIATTR_VRC_CTA_INIT_COUNT
	.align		4
        /*0064*/ 	.byte	0x02, 0x4a
	.zero		1
	.zero		1


	//----- nvinfo : EIATTR_EXIT_INSTR_OFFSETS
	.align		4
        /*0068*/ 	.byte	0x04, 0x1c
        /*006a*/ 	.short	(.L_97 - .L_96)


	//   ....[0]....
.L_96:
        /*006c*/ 	.word	0x00000080


	//   ....[1]....
        /*0070*/ 	.word	0x000002f0


	//----- nvinfo : EIATTR_CRS_STACK_SIZE
	.align		4
.L_97:
        /*0074*/ 	.byte	0x04, 0x1e
        /*0076*/ 	.short	(.L_99 - .L_98)
.L_98:
        /*0078*/ 	.word	0x00000000


	//----- nvinfo : EIATTR_CBANK_PARAM_SIZE
	.align		4
.L_99:
        /*007c*/ 	.byte	0x03, 0x19
        /*007e*/ 	.short	0x0028


	//----- nvinfo : EIATTR_PARAM_CBANK
	.align		4
        /*0080*/ 	.byte	0x04, 0x0a
        /*0082*/ 	.short	(.L_101 - .L_100)
	.align		4
.L_100:
        /*0084*/ 	.word	index@(.nv.constant0.dropout_bwd_f32)
        /*0088*/ 	.short	0x0380
        /*008a*/ 	.short	0x0028


	//----- nvinfo : EIATTR_SW_WAR
	.align		4
.L_101:
        /*008c*/ 	.byte	0x04, 0x36
        /*008e*/ 	.short	(.L_103 - .L_102)
.L_102:
        /*0090*/ 	.word	0x00000008
.L_103:


//--------------------- .nv.info.dropout_fwd_f32  --------------------------
	.section	.nv.info.dropout_fwd_f32,"",@"SHT_CUDA_INFO"
	.sectionflags	@""
	.align	4


	//----- nvinfo : EIATTR_CUDA_API_VERSION
	.align		4
        /*0000*/ 	.byte	0x04, 0x37
        /*0002*/ 	.short	(.L_105 - .L_104)
.L_104:
        /*0004*/ 	.word	0x00000082


	//----- nvinfo : EIATTR_KPARAM_INFO
	.align		4
.L_105:
        /*0008*/ 	.byte	0x04, 0x17
        /*000a*/ 	.short	(.L_107 - .L_106)
.L_106:
        /*000c*/ 	.word	0x00000000
        /*0010*/ 	.short	0x0004
        /*0012*/ 	.short	0x0020
        /*0014*/ 	.byte	0x00, 0xf5, 0x21, 0x00


	//----- nvinfo : EIATTR_KPARAM_INFO
	.align		4
.L_107:
        /*0018*/ 	.byte	0x04, 0x17
        /*001a*/ 	.short	(.L_109 - .L_108)
.L_108:
        /*001c*/ 	.word	0x00000000
        /*0020*/ 	.short	0x0003
        /*0022*/ 	.short	0x0018
        /*0024*/ 	.byte	0x00, 0xf5, 0x21, 0x00


	//----- nvinfo : EIATTR_KPARAM_INFO
	.align		4
.L_109:
        /*0028*/ 	.byte	0x04, 0x17
        /*002a*/ 	.short	(.L_111 - .L_110)
.L_110:
        /*002c*/ 	.word	0x00000000
        /*0030*/ 	.short	0x0002
        /*0032*/ 	.short	0x0010
        /*0034*/ 	.byte	0x00, 0xf5, 0x21, 0x00


	//----- nvinfo : EIATTR_KPARAM_INFO
	.align		4
.L_111:
        /*0038*/ 	.byte	0x04, 0x17
        /*003a*/ 	.short	(.L_113 - .L_112)
.L_112:
        /*003c*/ 	.word	0x00000000
        /*0040*/ 	.short	0x0001
        /*0042*/ 	.short	0x0008
        /*0044*/ 	.byte	0x00, 0xf0, 0x21, 0x00


	//----- nvinfo : EIATTR_KPARAM_INFO
	.align		4
.L_113:
        /*0048*/ 	.byte	0x04, 0x17
        /*004a*/ 	.short	(.L_115 - .L_114)
.L_114:
        /*004c*/ 	.word	0x00000000
        /*0050*/ 	.short	0x0000
        /*0052*/ 	.short	0x0000
        /*0054*/ 	.byte	0x00, 0xf0, 0x11, 0x00


	//----- nvinfo : EIATTR_SPARSE_MMA_MASK
	.align		4
.L_115:
        /*0058*/ 	.byte	0x03, 0x50
        /*005a*/ 	.short	0x0000


	//----- nvinfo : EIATTR_MAXREG_COUNT
	.align		4
        /*005c*/ 	.byte	0x03, 0x1b
        /*005e*/ 	.short	0x00ff


	//----- nvinfo : EIATTR_MERCURY_ISA_VERSION
	.align		4
        /*0060*/ 	.byte	0x03, 0x5f
        /*0062*/ 	.short	0x0101


	//----- nvinfo : EIATTR_VRC_CTA_INIT_COUNT
	.align		4
        /*0064*/ 	.byte	0x02, 0x4a
	.zero		1
	.zero		1


	//----- nvinfo : EIATTR_EXIT_INSTR_OFFSETS
	.align		4
        /*0068*/ 	.byte	0x04, 0x1c
        /*006a*/ 	.short	(.L_117 - .L_116)


	//   ....[0]....
.L_116:
        /*006c*/ 	.word	0x00000080


	//   ....[1]....
        /*0070*/ 	.word	0x000002b0


	//----- nvinfo : EIATTR_CRS_STACK_SIZE
	.align		4
.L_117:
        /*0074*/ 	.byte	0x04, 0x1e
        /*0076*/ 	.short	(.L_119 - .L_118)
.L_118:
        /*0078*/ 	.word	0x00000000


	//----- nvinfo : EIATTR_CBANK_PARAM_SIZE
	.align		4
.L_119:
        /*007c*/ 	.byte	0x03, 0x19
        /*007e*/ 	.short	0x0028


	//----- nvinfo : EIATTR_PARAM_CBANK
	.align		4
        /*0080*/ 	.byte	0x04, 0x0a
        /*0082*/ 	.short	(.L_121 - .L_120)
	.align		4
.L_120:
        /*0084*/ 	.word	index@(.nv.constant0.dropout_fwd_f32)
        /*0088*/ 	.short	0x0380
        /*008a*/ 	.short	0x0028


	//----- nvinfo : EIATTR_SW_WAR
	.align		4
.L_121:
        /*008c*/ 	.byte	0x04, 0x36
        /*008e*/ 	.short	(.L_123 - .L_122)
.L_122:
        /*0090*/ 	.word	0x00000008
.L_123:


//--------------------- .nv.info.dropout_bwd_f16  --------------------------
	.section	.nv.info.dropout_bwd_f16,"",@"SHT_CUDA_INFO"
	.sectionflags	@""
	.align	4


	//----- nvinfo : EIATTR_CUDA_API_VERSION
	.align		4
        /*0000*/ 	.byte	0x04, 0x37
        /*0002*/ 	.short	(.L_125 - .L_124)
.L_124:
        /*0004*/ 	.word	0x00000082


	//----- nvinfo : EIATTR_KPARAM_INFO
	.align		4
.L_125:
        /*0008*/ 	.byte	0x04, 0x17
        /*000a*/ 	.short	(.L_127 - .L_126)
.L_126:
        /*000c*/ 	.word	0x00000000
        /*0010*/ 	.short	0x0004
        /*0012*/ 	.short	0x0020
        /*0014*/ 	.byte	0x00, 0xf5, 0x21, 0x00


	//----- nvinfo : EIATTR_KPARAM_INFO
	.align		4
.L_127:
        /*0018*/ 	.byte	0x04, 0x17
        /*001a*/ 	.short	(.L_129 - .L_128)
.L_128:
        /*001c*/ 	.word	0x00000000
        /*0020*/ 	.short	0x0003
        /*0022*/ 	.short	0x0018
        /*0024*/ 	.byte	0x00, 0xf5, 0x21, 0x00


	//----- nvinfo : EIATTR_KPARAM_INFO
	.align		4
.L_129:
        /*0028*/ 	.byte	0x04, 0x17
        /*002a*/ 	.short	(.L_131 - .L_130)
.L_130:
        /*002c*/ 	.word	0x00000000
        /*0030*/ 	.short	0x0002
        /*0032*/ 	.short	0x0010
        /*0034*/ 	.byte	0x00, 0xf5, 0x21, 0x00


	//----- nvinfo : EIATTR_KPARAM_INFO
	.align		4
.L_131:
        /*0038*/ 	.byte	0x04, 0x17
        /*003a*/ 	.short	(.L_133 - .L_132)
.L_132:
        /*003c*/ 	.word	0x00000000
        /*0040*/ 	.short	0x0001
        /*0042*/ 	.short	0x0008
        /*0044*/ 	.byte	0x00, 0xf0, 0x21, 0x00


	//----- nvinfo : EIATTR_KPARAM_INFO
	.align		4
.L_133:
        /*0048*/ 	.byte	0x04, 0x17
        /*004a*/ 	.short	(.L_135 - .L_134)
.L_134:
        /*004c*/ 	.word	0x00000000
        /*0050*/ 	.short	0x0000
        /*0052*/ 	.short	0x0000
        /*0054*/ 	.byte	0x00, 0xf0, 0x09, 0x00


	//----- nvinfo : EIATTR_SPARSE_MMA_MASK
	.align		4
.L_135:
        /*0058*/ 	.byte	0x03, 0x50
        /*005a*/ 	.short	0x0000


	//----- nvinfo : EIATTR_MAXREG_COUNT
	.align		4
        /*005c*/ 	.byte	0x03, 0x1b
        /*005e*/ 	.short	0x00ff


	//----- nvinfo : EIATTR_MERCURY_ISA_VERSION
	.align		4
        /*0060*/ 	.byte	0x03, 0x5f
        /*0062*/ 	.short	0x0101


	//----- nvinfo : EIATTR_VRC_CTA_INIT_COUNT
	.align		4
        /*0064*/ 	.byte	0x02, 0x4a
	.zero		1
	.zero		1


	//----- nvinfo : EIATTR_EXIT_INSTR_OFFSETS
	.align		4
        /*0068*/ 	.byte	0x04, 0x1c
        /*006a*/ 	.short	(.L_137 - .L_136)


	//   ....[0]....
.L_136:
        /*006c*/ 	.word	0x00000080


	//   ....[1]....
        /*0070*/ 	.word	0x000002d0


	//----- nvinfo : EIATTR_CRS_STACK_SIZE
	.align		4
.L_137:
        /*0074*/ 	.byte	0x04, 0x1e
        /*0076*/ 	.short	(.L_139 - .L_138)
.L_138:
        /*0078*/ 	.word	0x00000000


	//----- nvinfo : EIATTR_CBANK_PARAM_SIZE
	.align		4
.L_139:
        /*007c*/ 	.byte	0x03, 0x19
        /*007e*/ 	.short	0x0028


	//----- nvinfo : EIATTR_PARAM_CBANK
	.align		4
        /*0080*/ 	.byte	0x04, 0x0a
        /*0082*/ 	.short	(.L_141 - .L_140)
	.align		4
.L_140:
        /*0084*/ 	.word	index@(.nv.constant0.dropout_bwd_f16)
        /*0088*/ 	.short	0x0380
        /*008a*/ 	.short	0x0028


	//----- nvinfo : EIATTR_SW_WAR
	.align		4
.L_141:
        /*008c*/ 	.byte	0x04, 0x36
        /*008e*/ 	.short	(.L_143 - .L_142)
.L_142:
        /*0090*/ 	.word	0x00000008
.L_143:


//--------------------- .nv.info.dropout_fwd_f16  --------------------------
	.section	.nv.info.dropout_fwd_f16,"",@"SHT_CUDA_INFO"
	.sectionflags	@""
	.align	4


	//----- nvinfo : EIATTR_CUDA_API_VERSION
	.align		4
        /*0000*/ 	.byte	0x04, 0x37
        /*0002*/ 	.short	(.L_145 - .L_144)
.L_144:
        /*0004*/ 	.word	0x00000082


	//----- nvinfo : EIATTR_KPARAM_INFO
	.align		4
.L_145:
        /*0008*/ 	.byte	0x04, 0x17
        /*000a*/ 	.short	(.L_147 - .L_146)
.L_146:
        /*000c*/ 	.word	0x00000000
        /*0010*/ 	.short	0x0004
        /*0012*/ 	.short	0x0020
        /*0014*/ 	.byte	0x00, 0xf5, 0x21, 0x00


	//----- nvinfo : EIATTR_KPARAM_INFO
	.align		4
.L_147:
        /*0018*/ 	.byte	0x04, 0x17
        /*001a*/ 	.short	(.L_149 - .L_148)
.L_148:
        /*001c*/ 	.word	0x00000000
        /*0020*/ 	.short	0x0003
        /*0022*/ 	.short	0x0018
        /*0024*/ 	.byte	0x00, 0xf5, 0x21, 0x00


	//----- nvinfo : EIATTR_KPARAM_INFO
	.align		4
.L_149:
        /*0028*/ 	.byte	0x04, 0x17
        /*002a*/ 	.short	(.L_151 - .L_150)
.L_150:
        /*002c*/ 	.word	0x00000000
        /*0030*/ 	.short	0x0002
        /*0032*/ 	.short	0x0010
        /*0034*/ 	.byte	0x00, 0xf5, 0x21, 0x00


	//----- nvinfo : EIATTR_KPARAM_INFO
	.align		4
.L_151:
        /*0038*/ 	.byte	0x04, 0x17
        /*003a*/ 	.short	(.L_153 - .L_152)
.L_152:
        /*003c*/ 	.word	0x00000000
        /*0040*/ 	.short	0x0001
        /*0042*/ 	.short	0x0008
        /*0044*/ 	.byte	0x00, 0xf0, 0x21, 0x00


	//----- nvinfo : EIATTR_KPARAM_INFO
	.align		4
.L_153:
        /*0048*/ 	.byte	0x04, 0x17
        /*004a*/ 	.short	(.L_155 - .L_154)
.L_154:
        /*004c*/ 	.word	0x00000000
        /*0050*/ 	.short	0x0000
        /*0052*/ 	.short	0x0000
        /*0054*/ 	.byte	0x00, 0xf0, 0x09, 0x00


	//----- nvinfo : EIATTR_SPARSE_MMA_MASK
	.align		4
.L_155:
        /*0058*/ 	.byte	0x03, 0x50
        /*005a*/ 	.short	0x0000


	//----- nvinfo : EIATTR_MAXREG_COUNT
	.align		4
        /*005c*/ 	.byte	0x03, 0x1b
        /*005e*/ 	.short	0x00ff


	//----- nvinfo : EIATTR_MERCURY_ISA_VERSION
	.align		4
        /*0060*/ 	.byte	0x03, 0x5f
        /*0062*/ 	.short	0x0101


	//----- nvinfo : EIATTR_VRC_CTA_INIT_COUNT
	.align		4
        /*0064*/ 	.byte	0x02, 0x4a
	.zero		1
	.zero		1


	//----- nvinfo : EIATTR_EXIT_INSTR_OFFSETS
	.align		4
        /*0068*/ 	.byte	0x04, 0x1c
        /*006a*/ 	.short	(.L_157 - .L_156)


	//   ....[0]....
.L_156:
        /*006c*/ 	.word	0x00000080


	//   ....[1]....
        /*0070*/ 	.word	0x00000290


	//----- nvinfo : EIATTR_CRS_STACK_SIZE
	.align		4
.L_157:
        /*0074*/ 	.byte	0x04, 0x1e
        /*0076*/ 	.short	(.L_159 - .L_158)
.L_158:
        /*0078*/ 	.word	0x00000000


	//----- nvinfo : EIATTR_CBANK_PARAM_SIZE
	.align		4
.L_159:
        /*007c*/ 	.byte	0x03, 0x19
        /*007e*/ 	.short	0x0028


	//----- nvinfo : EIATTR_PARAM_CBANK
	.align		4
        /*0080*/ 	.byte	0x04, 0x0a
        /*0082*/ 	.short	(.L_161 - .L_160)
	.align		4
.L_160:
        /*0084*/ 	.word	index@(.nv.constant0.dropout_fwd_f16)
        /*0088*/ 	.short	0x0380
        /*008a*/ 	.short	0x0028


	//----- nvinfo : EIATTR_SW_WAR
	.align		4
.L_161:
        /*008c*/ 	.byte	0x04, 0x36
        /*008e*/ 	.short	(.L_163 - .L_162)
.L_162:
        /*0090*/ 	.word	0x00000008
.L_163:


//--------------------- .nv.callgraph             --------------------------
	.section	.nv.callgraph,"",@"SHT_CUDA_CALLGRAPH"
	.align	4
	.sectionentsize	8
	.align		4
        /*0000*/ 	.word	0x00000000
	.align		4
        /*0004*/ 	.word	0xffffffff
	.align		4
        /*0008*/ 	.word	0x00000000
	.align		4
        /*000c*/ 	.word	0xfffffffe
	.align		4
        /*0010*/ 	.word	0x00000000
	.align		4
        /*0014*/ 	.word	0xfffffffd
	.align		4
        /*0018*/ 	.word	0x00000000
	.align		4
        /*001c*/ 	.word	0xfffffffc


//--------------------- .text.dropout_bwd_f64     --------------------------
	.section	.text.dropout_bwd_f64,"ax",@progbits
	.align	128
        .global         dropout_bwd_f64
        .type           dropout_bwd_f64,@function
        .size           dropout_bwd_f64,(.L_x_44 - dropout_bwd_f64)
        .other          dropout_bwd_f64,@"STO_CUDA_ENTRY STV_DEFAULT"
dropout_bwd_f64:
.text.dropout_bwd_f64:
[----:B------:R-:W-:Y:S01]  /*0000*/  LDC R1, c[0x0][0x37c] ;  /* 0x0000df00ff017b82 */ /* 0x000fe20000000800 */
[----:B------:R-:W0:Y:S07]  /*0010*/  S2R R3, SR_TID.X ;  /* 0x0000000000037919 */ /* 0x000e2e0000002100 */
[----:B------:R-:W0:Y:S01]  /*0020*/  S2UR UR4, SR_CTAID.X ;  /* 0x00000000000479c3 */ /* 0x000e220000002500 */
[----:B------:R-:W1:Y:S07]  /*0030*/  LDCU.64 UR6, c[0x0][0x388] ;  /* 0x00007100ff0677ac */ /* 0x000e6e0008000a00 */
[----:B------:R-:W0:Y:S02]  /*0040*/  LDC R8, c[0x0][0x360] ;  /* 0x0000d800ff087b82 */ /* 0x000e240000000800 */
[----:B0-----:R-:W-:-:S05]  /*0050*/  IMAD R8, R8, UR4, R3 ;  /* 0x0000000408087c24 */ /* 0x001fca000f8e0203 */
[----:B-1----:R-:W-:-:S04]  /*0060*/  ISETP.GE.U32.AND P0, PT, R8, UR6, PT ;  /* 0x0000000608007c0c */ /* 0x002fc8000bf06070 */
[----:B------:R-:W-:-:S13]  /*0070*/  ISETP.GE.U32.AND.EX P0, PT, RZ, UR7, PT, P0 ;  /* 0x00000007ff007c0c */ /* 0x000fda000bf06100 */
[----:B------:R-:W-:Y:S05]  /*0080*/  @P0 EXIT ;  /* 0x000000000000094d */ /* 0x000fea0003800000 */
[----:B------:R-:W0:Y:S01]  /*0090*/  LDCU.64 UR6, c[0x0][0x390] ;  /* 0x00007200ff0677ac */ /* 0x000e220008000a00 */
[----:B------:R-:W-:Y:S01]  /*00a0*/  IMAD.SHL.U32 R0, R8, 0x8, RZ ;  /* 0x0000000808007824 */ /* 0x000fe200078e00ff */
[----:B------:R-:W-:Y:S01]  /*00b0*/  SHF.R.U32.HI R8, RZ, 0x1d, R8 ;  /* 0x0000001dff087819 */ /* 0x000fe20000011608 */
[----:B------:R-:W1:Y:S01]  /*00c0*/  LDC.64 R10, c[0x0][0x380] ;  /* 0x0000e000ff0a7b82 */ /* 0x000e620000000a00 */
[----:B------:R-:W2:Y:S02]  /*00d0*/  LDCU.64 UR4, c[0x0][0x358] ;  /* 0x00006b00ff0477ac */ /* 0x000ea40008000a00 */
[----:B0-----:R-:W-:-:S04]  /*00e0*/  IADD3 R4, P0, PT, R0, UR6, RZ ;  /* 0x0000000600047c10 */ /* 0x001fc8000ff1e0ff */
[----:B------:R-:W-:-:S05]  /*00f0*/  IADD3.X R5, PT, PT, R8, UR7, RZ, P0, !PT ;  /* 0x0000000708057c10 */ /* 0x000fca00087fe4ff */
[----:B--2---:R-:W1:Y:S01]  /*0100*/  LDG.E.64 R2, desc[UR4][R4.64] ;  /* 0x0000000404027981 */ /* 0x004e62000c1e1b00 */
[----:B------:R-:W-:Y:S01]  /*0110*/  BSSY.RECONVERGENT B0, `(.L_x_0) ;  /* 0x000001b000007945 */ /* 0x000fe20003800200 */
[----:B-1----:R-:W-:Y:S01]  /*0120*/  DSETP.GEU.AND P0, PT, R2, R10, PT ;  /* 0x0000000a0200722a */ /* 0x002fe20003f0e000 */
[----:B------:R-:W-:-:S13]  /*0130*/  CS2R R2, SRZ ;  /* 0x0000000000027805 */ /* 0x000fda000001ff00 */
[----:B------:R-:W-:Y:S05]  /*0140*/  @!P0 BRA `(.L_x_1) ;  /* 0x00000000005c8947 */ /* 0x000fea0003800000 */
[----:B------:R-:W0:Y:S02]  /*0150*/  LDCU.64 UR6, c[0x0][0x3a0] ;  /* 0x00007400ff0677ac */ /* 0x000e240008000a00 */
[----:B0-----:R-:W-:-:S04]  /*0160*/  IADD3 R6, P0, PT, R0, UR6, RZ ;  /* 0x0000000600067c10 */ /* 0x001fc8000ff1e0ff */
[----:B------:R-:W-:-:S06]  /*0170*/  IADD3.X R7, PT, PT, R8, UR7, RZ, P0, !PT ;  /* 0x0000000708077c10 */ /* 0x000fcc00087fe4ff */
[----:B------:R-:W2:Y:S01]  /*0180*/  LDG.E.64 R6, desc[UR4][R6.64] ;  /* 0x0000000406067981 */ /* 0x000ea2000c1e1b00 */
[----:B------:R-:W-:Y:S01]  /*0190*/  DADD R4, -R10, 1 ;  /* 0x3ff000000a047429 */ /* 0x000fe20000000100 */
[----:B------:R-:W-:Y:S01]  /*01a0*/  IMAD.MOV.U32 R2, RZ, RZ, 0x1 ;  /* 0x00000001ff027424 */ /* 0x000fe200078e00ff */
[----:B------:R-:W-:Y:S04]  /*01b0*/  BSSY.RECONVERGENT B1, `(.L_x_1) ;  /* 0x0000010000017945 */ /* 0x000fe80003800200 */
[----:B------:R-:W0:Y:S02]  /*01c0*/  MUFU.RCP64H R3, R5 ;  /* 0x0000000500037308 */ /* 0x000e240000001800 */
[----:B0-----:R-:W-:-:S08]  /*01d0*/  DFMA R10, -R4, R2, 1 ;  /* 0x3ff00000040a742b */ /* 0x001fd00000000102 */
[----:B------:R-:W-:-:S08]  /*01e0*/  DFMA R10, R10, R10, R10 ;  /* 0x0000000a0a0a722b */ /* 0x000fd0000000000a */
[----:B------:R-:W-:-:S08]  /*01f0*/  DFMA R10, R2, R10, R2 ;  /* 0x0000000a020a722b */ /* 0x000fd00000000002 */
[----:B------:R-:W-:-:S08]  /*0200*/  DFMA R2, -R4, R10, 1 ;  /* 0x3ff000000402742b */ /* 0x000fd0000000010a */
[----:B------:R-:W-:-:S08]  /*0210*/  DFMA R2, R10, R2, R10 ;  /* 0x000000020a02722b */ /* 0x000fd0000000000a */
[----:B--2---:R-:W-:Y:S01]  /*0220*/  DMUL R10, R6, R2 ;  /* 0x00000002060a7228 */ /* 0x004fe20000000000 */
[----:B------:R-:W-:-:S07]  /*0230*/  FSETP.GEU.AND P1, PT, |R7|, 6.5827683646048100446e-37, PT ;  /* 0x036000000700780b */ /* 0x000fce0003f2e200 */
[----:B------:R-:W-:-:S08]  /*0240*/  DFMA R12, -R4, R10, R6 ;  /* 0x0000000a040c722b */ /* 0x000fd00000000106 */
[----:B------:R-:W-:-:S10]  /*0250*/  DFMA R2, R2, R12, R10 ;  /* 0x0000000c0202722b */ /* 0x000fd4000000000a */
[----:B------:R-:W-:-:S05]  /*0260*/  FFMA R9, RZ, R5, R3 ;  /* 0x00000005ff097223 */ /* 0x000fca0000000003 */
[----:B------:R-:W-:-:S13]  /*0270*/  FSETP.GT.AND P0, PT, |R9|, 1.469367938527859385e-39, PT ;  /* 0x001000000900780b */ /* 0x000fda0003f04200 */
[----:B------:R-:W-:Y:S05]  /*0280*/  @P0 BRA P1, `(.L_x_2) ;  /* 0x0000000000080947 */ /* 0x000fea0000800000 */
[----:B------:R-:W-:-:S07]  /*0290*/  MOV R12, 0x2b0 ;  /* 0x000002b0000c7802 */ /* 0x000fce0000000f00 */
[----:B------:R-:W-:Y:S05]  /*02a0*/  CALL.REL.NOINC `($__internal_0_$__cuda_sm20_div_rn_f64_full) ;  /* 0x0000000000247944 */ /* 0x000fea0003c00000 */
.L_x_2:
[----:B------:R-:W-:Y:S05]  /*02b0*/  BSYNC.RECONVERGENT B1 ;  /* 0x0000000000017941 */ /* 0x000fea0003800200 */
.L_x_1:
[----:B------:R-:W-:Y:S05]  /*02c0*/  BSYNC.RECONVERGENT B0 ;  /* 0x0000000000007941 */ /* 0x000fea0003800200 */
.L_x_0:
[----:B------:R-:W0:Y:S02]  /*02d0*/  LDCU.64 UR6, c[0x0][0x398] ;  /* 0x00007300ff0677ac */ /* 0x000e240008000a00 */
[----:B0-----:R-:W-:-:S04]  /*02e0*/  IADD3 R4, P0, PT, R0, UR6, RZ ;  /* 0x0000000600047c10 */ /* 0x001fc8000ff1e0ff */
[----:B------:R-:W-:-:S05]  /*02f0*/  IADD3.X R5, PT, PT, R8, UR7, RZ, P0, !PT ;  /* 0x0000000708057c10 */ /* 0x000fca00087fe4ff */
[----:B------:R-:W2:Y:S02]  /*0300*/  LDG.E.64 R6, desc[UR4][R4.64] ;  /* 0x0000000404067981 */ /* 0x000ea4000c1e1b00 */
[----:B--2---:R-:W-:-:S07]  /*0310*/  DADD R2, R6, R2 ;  /* 0x0000000006027229 */ /* 0x004fce0000000002 */
[----:B------:R-:W-:Y:S01]  /*0320*/  STG.E.64 desc[UR4][R4.64], R2 ;  /* 0x0000000204007986 */ /* 0x000fe2000c101b04 */
[----:B------:R-:W-:Y:S05]  /*0330*/  EXIT ;  /* 0x000000000000794d */ /* 0x000fea0003800000 */
        .weak           $__internal_0_$__cuda_sm20_div_rn_f64_full
        .type           $__internal_0_$__cuda_sm20_div_rn_f64_full,@function
        .size           $__internal_0_$__cuda_sm20_div_rn_f64_full,(.L_x_44 - $__internal_0_$__cuda_sm20_div_rn_f64_full)
$__internal_0_$__cuda_sm20_div_rn_f64_full:
[C---:B------:R-:W-:Y:S01]  /*0340*/  FSETP.GEU.AND P0, PT, |R5|.reuse, 1.469367938527859385e-39, PT ;  /* 0x001000000500780b */ /* 0x040fe20003f0e200 */
[----:B------:R-:W-:Y:S01]  /*0350*/  IMAD.MOV.U32 R10, RZ, RZ, 0x1 ;  /* 0x00000001ff0a7424 */ /* 0x000fe200078e00ff */
[----:B------:R-:W-:Y:S01]  /*0360*/  LOP3.LUT R2, R5, 0x800fffff, RZ, 0xc0, !PT ;  /* 0x800fffff05027812 */ /* 0x000fe200078ec0ff */
[----:B------:R-:W-:Y:S01]  /*0370*/  IMAD.MOV.U32 R13, RZ, RZ, 0x1ca00000 ;  /* 0x1ca00000ff0d7424 */ /* 0x000fe200078e00ff */
[C---:B------:R-:W-:Y:S01]  /*0380*/  FSETP.GEU.AND P2, PT, |R7|.reuse, 1.469367938527859385e-39, PT ;  /* 0x001000000700780b */ /* 0x040fe20003f4e200 */
[----:B------:R-:W-:Y:S01]  /*0390*/  BSSY.RECONVERGENT B2, `(.L_x_3) ;  /* 0x0000053000027945 */ /* 0x000fe20003800200 */
[----:B------:R-:W-:Y:S01]  /*03a0*/  LOP3.LUT R3, R2, 0x3ff00000, RZ, 0xfc, !PT ;  /* 0x3ff0000002037812 */ /* 0x000fe200078efcff */
[----:B------:R-:W-:Y:S01]  /*03b0*/  IMAD.MOV.U32 R2, RZ, RZ, R4 ;  /* 0x000000ffff027224 */ /* 0x000fe200078e0004 */
[----:B------:R-:W-:-:S05]  /*03c0*/  LOP3.LUT R9, R7, 0x7ff00000, RZ, 0xc0, !PT ;  /* 0x7ff0000007097812 */ /* 0x000fca00078ec0ff */
[----:B------:R-:W-:-:S04]  /*03d0*/  @!P0 DMUL R2, R4, 8.98846567431157953865e+307 ;  /* 0x7fe0000004028828 */ /* 0x000fc80000000000 */
[----:B------:R-:W-:Y:S02]  /*03e0*/  @!P2 LOP3.LUT R18, R5, 0x7ff00000, RZ, 0xc0, !PT ;  /* 0x7ff000000512a812 */ /* 0x000fe400078ec0ff */
[----:B------:R-:W0:Y:S02]  /*03f0*/  MUFU.RCP64H R11, R3 ;  /* 0x00000003000b7308 */ /* 0x000e240000001800 */
[----:B------:R-:W-:Y:S01]  /*0400*/  @!P2 ISETP.GE.U32.AND P3, PT, R9, R18, PT ;  /* 0x000000120900a20c */ /* 0x000fe20003f66070 */
[----:B------:R-:W-:Y:S01]  /*0410*/  @!P2 IMAD.MOV.U32 R18, RZ, RZ, RZ ;  /* 0x000000ffff12a224 */ /* 0x000fe200078e00ff */
[----:B0-----:R-:W-:-:S08]  /*0420*/  DFMA R14, R10, -R2, 1 ;  /* 0x3ff000000a0e742b */ /* 0x001fd00000000802 */
[----:B------:R-:W-:Y:S01]  /*0430*/  DFMA R16, R14, R14, R14 ;  /* 0x0000000e0e10722b */ /* 0x000fe2000000000e */
[----:B------:R-:W-:Y:S02]  /*0440*/  LOP3.LUT R14, R5, 0x7ff00000, RZ, 0xc0, !PT ;  /* 0x7ff00000050e7812 */ /* 0x000fe400078ec0ff */
[----:B------:R-:W-:Y:S02]  /*0450*/  @!P2 SEL R15, R13, 0x63400000, !P3 ;  /* 0x634000000d0fa807 */ /* 0x000fe40005800000 */
[----:B------:R-:W-:-:S03]  /*0460*/  ISETP.GE.U32.AND P1, PT, R9, R14, PT ;  /* 0x0000000e0900720c */ /* 0x000fc60003f26070 */
[----:B------:R-:W-:Y:S01]  /*0470*/  DFMA R16, R10, R16, R10 ;  /* 0x000000100a10722b */ /* 0x000fe2000000000a */
[--C-:B------:R-:W-:Y:S01]  /*0480*/  @!P2 LOP3.LUT R15, R15, 0x80000000, R7.reuse, 0xf8, !PT ;  /* 0x800000000f0fa812 */ /* 0x100fe200078ef807 */
[----:B------:R-:W-:Y:S01]  /*0490*/  IMAD.MOV.U32 R10, RZ, RZ, R6 ;  /* 0x000000ffff0a7224 */ /* 0x000fe200078e0006 */
[----:B------:R-:W-:Y:S02]  /*04a0*/  SEL R11, R13, 0x63400000, !P1 ;  /* 0x634000000d0b7807 */ /* 0x000fe40004800000 */
[----:B------:R-:W-:Y:S02]  /*04b0*/  @!P2 LOP3.LUT R19, R15, 0x100000, RZ, 0xfc, !PT ;  /* 0x001000000f13a812 */ /* 0x000fe400078efcff */
[----:B------:R-:W-:Y:S01]  /*04c0*/  LOP3.LUT R11, R11, 0x800fffff, R7, 0xf8, !PT ;  /* 0x800fffff0b0b7812 */ /* 0x000fe200078ef807 */
[----:B------:R-:W-:-:S05]  /*04d0*/  DFMA R20, R16, -R2, 1 ;  /* 0x3ff000001014742b */ /* 0x000fca0000000802 */
[----:B------:R-:W-:-:S03]  /*04e0*/  @!P2 DFMA R10, R10, 2, -R18 ;  /* 0x400000000a0aa82b */ /* 0x000fc60000000812 */
[----:B------:R-:W-:Y:S01]  /*04f0*/  DFMA R16, R16, R20, R16 ;  /* 0x000000141010722b */ /* 0x000fe20000000010 */
[----:B------:R-:W-:Y:S02]  /*0500*/  IMAD.MOV.U32 R21, RZ, RZ, R9 ;  /* 0x000000ffff157224 */ /* 0x000fe400078e0009 */
[----:B------:R-:W-:Y:S01]  /*0510*/  IMAD.MOV.U32 R20, RZ, RZ, R14 ;  /* 0x000000ffff147224 */ /* 0x000fe200078e000e */
[----:B------:R-:W-:-:S03]  /*0520*/  @!P0 LOP3.LUT R20, R3, 0x7ff00000, RZ, 0xc0, !PT ;  /* 0x7ff0000003148812 */ /* 0x000fc600078ec0ff */
[----:B------:R-:W-:Y:S01]  /*0530*/  @!P2 LOP3.LUT R21, R11, 0x7ff00000, RZ, 0xc0, !PT ;  /* 0x7ff000000b15a812 */ /* 0x000fe200078ec0ff */
[----:B------:R-:W-:Y:S01]  /*0540*/  DMUL R18, R16, R10 ;  /* 0x0000000a10127228 */ /* 0x000fe20000000000 */
[----:B------:R-:W-:-:S03]  /*0550*/  VIADD R23, R20, 0xffffffff ;  /* 0xffffffff14177836 */ /* 0x000fc60000000000 */
[----:B------:R-:W-:-:S04]  /*0560*/  VIADD R22, R21, 0xffffffff ;  /* 0xffffffff15167836 */ /* 0x000fc80000000000 */
[----:B------:R-:W-:Y:S01]  /*0570*/  DFMA R14, R18, -R2, R10 ;  /* 0x80000002120e722b */ /* 0x000fe2000000000a */
[----:B------:R-:W-:-:S04]  /*0580*/  ISETP.GT.U32.AND P0, PT, R22, 0x7feffffe, PT ;  /* 0x7feffffe1600780c */ /* 0x000fc80003f04070 */
[----:B------:R-:W-:-:S03]  /*0590*/  ISETP.GT.U32.OR P0, PT, R23, 0x7feffffe, P0 ;  /* 0x7feffffe1700780c */ /* 0x000fc60000704470 */
[----:B------:R-:W-:-:S10]  /*05a0*/  DFMA R14, R16, R14, R18 ;  /* 0x0000000e100e722b */ /* 0x000fd40000000012 */
[----:B------:R-:W-:Y:S05]  /*05b0*/  @P0 BRA `(.L_x_4) ;  /* 0x00000000006c0947 */ /* 0x000fea0003800000 */
[----:B------:R-:W-:-:S04]  /*05c0*/  LOP3.LUT R16, R5, 0x7ff00000, RZ, 0xc0, !PT ;  /* 0x7ff0000005107812 */ /* 0x000fc800078ec0ff */
[CC--:B------:R-:W-:Y:S02]  /*05d0*/  VIADDMNMX R6, R9.reuse, -R16.reuse, 0xb9600000, !PT ;  /* 0xb960000009067446 */ /* 0x0c0fe40007800910 */
[----:B------:R-:W-:Y:S02]  /*05e0*/  ISETP.GE.U32.AND P0, PT, R9, R16, PT ;  /* 0x000000100900720c */ /* 0x000fe40003f06070 */
[----:B------:R-:W-:Y:S02]  /*05f0*/  VIMNMX R6, PT, PT, R6, 0x46a00000, PT ;  /* 0x46a0000006067848 */ /* 0x000fe40003fe0100 */
[----:B------:R-:W-:-:S05]  /*0600*/  SEL R9, R13, 0x63400000, !P0 ;  /* 0x634000000d097807 */ /* 0x000fca0004000000 */
[----:B------:R-:W-:Y:S02]  /*0610*/  IMAD.IADD R9, R6, 0x1, -R9 ;  /* 0x0000000106097824 */ /* 0x000fe400078e0a09 */
[----:B------:R-:W-:Y:S02]  /*0620*/  IMAD.MOV.U32 R6, RZ, RZ, RZ ;  /* 0x000000ffff067224 */ /* 0x000fe400078e00ff */
[----:B------:R-:W-:-:S06]  /*0630*/  VIADD R7, R9, 0x7fe00000 ;  /* 0x7fe0000009077836 */ /* 0x000fcc0000000000 */
[----:B------:R-:W-:-:S10]  /*0640*/  DMUL R16, R14, R6 ;  /* 0x000000060e107228 */ /* 0x000fd40000000000 */
[----:B------:R-:W-:-:S13]  /*0650*/  FSETP.GTU.AND P0, PT, |R17|, 1.469367938527859385e-39, PT ;  /* 0x001000001100780b */ /* 0x000fda0003f0c200 */
[----:B------:R-:W-:Y:S05]  /*0660*/  @P0 BRA `(.L_x_5) ;  /* 0x0000000000940947 */ /* 0x000fea0003800000 */
[----:B------:R-:W-:Y:S01]  /*0670*/  DFMA R2, R14, -R2, R10 ;  /* 0x800000020e02722b */ /* 0x000fe2000000000a */
[----:B------:R-:W-:-:S09]  /*0680*/  IMAD.MOV.U32 R6, RZ, RZ, RZ ;  /* 0x000000ffff067224 */ /* 0x000fd200078e00ff */
[C---:B------:R-:W-:Y:S02]  /*0690*/  FSETP.NEU.AND P0, PT, R3.reuse, RZ, PT ;  /* 0x000000ff0300720b */ /* 0x040fe40003f0d000 */
[----:B------:R-:W-:-:S04]  /*06a0*/  LOP3.LUT R5, R3, 0x80000000, R5, 0x48, !PT ;  /* 0x8000000003057812 */ /* 0x000fc800078e4805 */
[----:B------:R-:W-:-:S07]  /*06b0*/  LOP3.LUT R7, R5, R7, RZ, 0xfc, !PT ;  /* 0x0000000705077212 */ /* 0x000fce00078efcff */
[----:B------:R-:W-:Y:S05]  /*06c0*/  @!P0 BRA `(.L_x_5) ;  /* 0x00000000007c8947 */ /* 0x000fea0003800000 */
[----:B------:R-:W-:Y:S01]  /*06d0*/  IMAD.MOV R3, RZ, RZ, -R9 ;  /* 0x000000ffff037224 */ /* 0x000fe200078e0a09 */
[----:B------:R-:W-:Y:S01]  /*06e0*/  DMUL.RP R6, R14, R6 ;  /* 0x000000060e067228 */ /* 0x000fe20000008000 */
[----:B------:R-:W-:Y:S01]  /*06f0*/  IMAD.MOV.U32 R2, RZ, RZ, RZ ;  /* 0x000000ffff027224 */ /* 0x000fe200078e00ff */
[----:B------:R-:W-:-:S05]  /*0700*/  IADD3 R9, PT, PT, -R9, -0x43300000, RZ ;  /* 0xbcd0000009097810 */ /* 0x000fca0007ffe1ff */
[----:B------:R-:W-:-:S03]  /*0710*/  DFMA R2, R16, -R2, R14 ;  /* 0x800000021002722b */ /* 0x000fc6000000000e */
[----:B------:R-:W-:-:S07]  /*0720*/  LOP3.LUT R5, R7, R5, RZ, 0x3c, !PT ;  /* 0x0000000507057212 */ /* 0x000fce00078e3cff */
[----:B------:R-:W-:-:S04]  /*0730*/  FSETP.NEU.AND P0, PT, |R3|, R9, PT ;  /* 0x000000090300720b */ /* 0x000fc80003f0d200 */
[----:B------:R-:W-:Y:S02]  /*0740*/  FSEL R16, R6, R16, !P0 ;  /* 0x0000001006107208 */ /* 0x000fe40004000000 */
[----:B------:R-:W-:Y:S01]  /*0750*/  FSEL R17, R5, R17, !P0 ;  /* 0x0000001105117208 */ /* 0x000fe20004000000 */
[----:B------:R-:W-:Y:S06]  /*0760*/  BRA `(.L_x_5) ;  /* 0x0000000000547947 */ /* 0x000fec0003800000 */
.L_x_4:
[----:B------:R-:W-:-:S14]  /*0770*/  DSETP.NAN.AND P0, PT, R6, R6, PT ;  /* 0x000000060600722a */ /* 0x000fdc0003f08000 */
[----:B------:R-:W-:Y:S05]  /*0780*/  @P0 BRA `(.L_x_6) ;  /* 0x0000000000440947 */ /* 0x000fea0003800000 */
[----:B------:R-:W-:-:S14]  /*0790*/  DSETP.NAN.AND P0, PT, R4, R4, PT ;  /* 0x000000040400722a */ /* 0x000fdc0003f08000 */
[----:B------:R-:W-:Y:S05]  /*07a0*/  @P0 BRA `(.L_x_7) ;  /* 0x0000000000300947 */ /* 0x000fea0003800000 */
[----:B------:R-:W-:Y:S01]  /*07b0*/  ISETP.NE.AND P0, PT, R21, R20, PT ;  /* 0x000000141500720c */ /* 0x000fe20003f05270 */
[----:B------:R-:W-:Y:S02]  /*07c0*/  IMAD.MOV.U32 R16, RZ, RZ, 0x0 ;  /* 0x00000000ff107424 */ /* 0x000fe400078e00ff */
[----:B------:R-:W-:-:S10]  /*07d0*/  IMAD.MOV.U32 R17, RZ, RZ, -0x80000 ;  /* 0xfff80000ff117424 */ /* 0x000fd400078e00ff */
[----:B------:R-:W-:Y:S05]  /*07e0*/  @!P0 BRA `(.L_x_5) ;  /* 0x0000000000348947 */ /* 0x000fea0003800000 */
[----:B------:R-:W-:Y:S02]  /*07f0*/  ISETP.NE.AND P0, PT, R21, 0x7ff00000, PT ;  /* 0x7ff000001500780c */ /* 0x000fe40003f05270 */
[----:B------:R-:W-:Y:S02]  /*0800*/  LOP3.LUT R17, R7, 0x80000000, R5, 0x48, !PT ;  /* 0x8000000007117812 */ /* 0x000fe400078e4805 */
[----:B------:R-:W-:-:S13]  /*0810*/  ISETP.EQ.OR P0, PT, R20, RZ, !P0 ;  /* 0x000000ff1400720c */ /* 0x000fda0004702670 */
[----:B------:R-:W-:Y:S01]  /*0820*/  @P0 LOP3.LUT R2, R17, 0x7ff00000, RZ, 0xfc, !PT ;  /* 0x7ff0000011020812 */ /* 0x000fe200078efcff */
[----:B------:R-:W-:Y:S02]  /*0830*/  @!P0 IMAD.MOV.U32 R16, RZ, RZ, RZ ;  /* 0x000000ffff108224 */ /* 0x000fe400078e00ff */
[----:B------:R-:W-:Y:S02]  /*0840*/  @P0 IMAD.MOV.U32 R16, RZ, RZ, RZ ;  /* 0x000000ffff100224 */ /* 0x000fe400078e00ff */
[----:B------:R-:W-:Y:S01]  /*0850*/  @P0 IMAD.MOV.U32 R17, RZ, RZ, R2 ;  /* 0x000000ffff110224 */ /* 0x000fe200078e0002 */
[----:B------:R-:W-:Y:S06]  /*0860*/  BRA `(.L_x_5) ;  /* 0x0000000000147947 */ /* 0x000fec0003800000 */
.L_x_7:
[----:B------:R-:W-:Y:S01]  /*0870*/  LOP3.LUT R17, R5, 0x80000, RZ, 0xfc, !PT ;  /* 0x0008000005117812 */ /* 0x000fe200078efcff */
[----:B------:R-:W-:Y:S01]  /*0880*/  IMAD.MOV.U32 R16, RZ, RZ, R4 ;  /* 0x000000ffff107224 */ /* 0x000fe200078e0004 */
[----:B------:R-:W-:Y:S06]  /*0890*/  BRA `(.L_x_5) ;  /* 0x0000000000087947 */ /* 0x000fec0003800000 */
.L_x_6:
[----:B------:R-:W-:Y:S01]  /*08a0*/  LOP3.LUT R17, R7, 0x80000, RZ, 0xfc, !PT ;  /* 0x0008000007117812 */ /* 0x000fe200078efcff */
[----:B------:R-:W-:-:S07]  /*08b0*/  IMAD.MOV.U32 R16, RZ, RZ, R6 ;  /* 0x000000ffff107224 */ /* 0x000fce00078e0006 */
.L_x_5:
[----:B------:R-:W-:Y:S05]  /*08c0*/  BSYNC.RECONVERGENT B2 ;  /* 0x0000000000027941 */ /* 0x000fea0003800200 */
.L_x_3:
[----:B------:R-:W-:Y:S02]  /*08d0*/  IMAD.MOV.U32 R13, RZ, RZ, 0x0 ;  /* 0x00000000ff0d7424 */ /* 0x000fe400078e00ff */
[----:B------:R-:W-:Y:S02]  /*08e0*/  IMAD.MOV.U32 R2, RZ, RZ, R16 ;  /* 0x000000ffff027224 */ /* 0x000fe400078e0010 */
[----:B------:R-:W-:Y:S01]  /*08f0*/  IMAD.MOV.U32 R3, RZ, RZ, R17 ;  /* 0x000000ffff037224 */ /* 0x000fe200078e0011 */
[----:B------:R-:W-:Y:S06]  /*0900*/  RET.REL.NODEC R12 `(dropout_bwd_f64) ;  /* 0xfffffff40cbc7950 */ /* 0x000fec0003c3ffff */
.L_x_8:
[----:B------:R-:W-:-:S00]  /*0910*/  BRA `(.L_x_8) ;  /* 0xfffffffc00fc7947 */ /* 0x000fc0000383ffff */
[----:B------:R-:W-:-:S00]  /*0920*/  NOP ;  /* 0x0000000000007918 */ /* 0x000fc00000000000 */
        /* <DEDUP_REMOVED lines=13> */
.L_x_44:


//--------------------- .text.dropout_fwd_f64     --------------------------
	.section	.text.dropout_fwd_f64,"ax",@progbits
	.align	128
        .global         dropout_fwd_f64
        .type           dropout_fwd_f64,@function
        .size           dropout_fwd_f64,(.L_x_45 - dropout_fwd_f64)
        .other          dropout_fwd_f64,@"STO_CUDA_ENTRY STV_DEFAULT"
dropout_fwd_f64:
.text.dropout_fwd_f64:
        /* <DEDUP_REMOVED lines=21> */
[----:B------:R-:W-:-:S06]  /*0150*/  DADD R6, -R8, 1 ;  /* 0x3ff0000008067429 */ /* 0x000fcc0000000100 */
[----:B------:R-:W0:Y:S04]  /*0160*/  MUFU.RCP64H R5, R7 ;  /* 0x0000000700057308 */ /* 0x000e280000001800 */
[----:B------:R-:W-:-:S05]  /*0170*/  VIADD R4, R7, 0x300402 ;  /* 0x0030040207047836 */ /* 0x000fca0000000000 */
[----:B------:R-:W-:Y:S01]  /*0180*/  FSETP.GEU.AND P0, PT, |R4|, 5.8789094863358348022e-39, PT ;  /* 0x004004020400780b */ /* 0x000fe20003f0e200 */
[----:B0-----:R-:W-:-:S08]  /*0190*/  DFMA R8, -R6, R4, 1 ;  /* 0x3ff000000608742b */ /* 0x001fd00000000104 */
[----:B------:R-:W-:-:S08]  /*01a0*/  DFMA R8, R8, R8, R8 ;  /* 0x000000080808722b */ /* 0x000fd00000000008 */
[----:B------:R-:W-:-:S08]  /*01b0*/  DFMA R8, R4, R8, R4 ;  /* 0x000000080408722b */ /* 0x000fd00000000004 */
[----:B------:R-:W-:-:S08]  /*01c0*/  DFMA R10, -R6, R8, 1 ;  /* 0x3ff00000060a742b */ /* 0x000fd00000000108 */
[----:B------:R-:W-:Y:S01]  /*01d0*/  DFMA R4, R8, R10, R8 ;  /* 0x0000000a0804722b */ /* 0x000fe20000000008 */
[----:B------:R-:W-:Y:S10]  /*01e0*/  @P0 BRA `(.L_x_10) ;  /* 0x0000000000180947 */ /* 0x000ff40003800000 */
[----:B------:R-:W-:Y:S02]  /*01f0*/  LOP3.LUT R3, R7, 0x7fffffff, RZ, 0xc0, !PT ;  /* 0x7fffffff07037812 */ /* 0x000fe400078ec0ff */
[----:B------:R-:W-:-:S03]  /*0200*/  MOV R4, 0x230 ;  /* 0x0000023000047802 */ /* 0x000fc60000000f00 */
[----:B------:R-:W-:-:S07]  /*0210*/  VIADD R10, R3, 0xfff00000 ;  /* 0xfff00000030a7836 */ /* 0x000fce0000000000 */
[----:B------:R-:W-:Y:S05]  /*0220*/  CALL.REL.NOINC `($__internal_1_$__cuda_sm20_dblrcp_rn_slowpath_v3) ;  /* 0x0000000000347944 */ /* 0x000fea0003c00000 */
[----:B------:R-:W-:Y:S02]  /*0230*/  IMAD.MOV.U32 R4, RZ, RZ, R8 ;  /* 0x000000ffff047224 */ /* 0x000fe400078e0008 */
[----:B------:R-:W-:-:S07]  /*0240*/  IMAD.MOV.U32 R5, RZ, RZ, R9 ;  /* 0x000000ffff057224 */ /* 0x000fce00078e0009 */
.L_x_10:
[----:B------:R-:W-:Y:S05]  /*0250*/  BSYNC.RECONVERGENT B0 ;  /* 0x0000000000007941 */ /* 0x000fea0003800200 */
.L_x_9:
[----:B------:R-:W0:Y:S02]  /*0260*/  LDCU.64 UR6, c[0x0][0x390] ;  /* 0x00007200ff0677ac */ /* 0x000e240008000a00 */
[----:B0-----:R-:W-:-:S04]  /*0270*/  IADD3 R6, P0, PT, R2, UR6, RZ ;  /* 0x0000000602067c10 */ /* 0x001fc8000ff1e0ff */
[----:B------:R-:W-:Y:S01]  /*0280*/  IADD3.X R7, PT, PT, R0, UR7, RZ, P0, !PT ;  /* 0x0000000700077c10 */ /* 0x000fe200087fe4ff */
[----:B------:R-:W0:Y:S05]  /*0290*/  LDCU.64 UR6, c[0x0][0x3a0] ;  /* 0x00007400ff0677ac */ /* 0x000e2a0008000a00 */
[----:B------:R-:W2:Y:S01]  /*02a0*/  LDG.E.64 R6, desc[UR4][R6.64] ;  /* 0x0000000406067981 */ /* 0x000ea2000c1e1b00 */
[----:B0-----:R-:W-:-:S04]  /*02b0*/  IADD3 R2, P0, PT, R2, UR6, RZ ;  /* 0x0000000602027c10 */ /* 0x001fc8000ff1e0ff */
[----:B------:R-:W-:Y:S01]  /*02c0*/  IADD3.X R3, PT, PT, R0, UR7, RZ, P0, !PT ;  /* 0x0000000700037c10 */ /* 0x000fe200087fe4ff */
[----:B--2---:R-:W-:-:S07]  /*02d0*/  DMUL R4, R6, R4 ;  /* 0x0000000406047228 */ /* 0x004fce0000000000 */
[----:B------:R-:W-:Y:S01]  /*02e0*/  STG.E.64 desc[UR4][R2.64], R4 ;  /* 0x0000000402007986 */ /* 0x000fe2000c101b04 */
[----:B------:R-:W-:Y:S05]  /*02f0*/  EXIT ;  /* 0x000000000000794d */ /* 0x000fea0003800000 */
        .weak           $__internal_1_$__cuda_sm20_dblrcp_rn_slowpath_v3
        .type           $__internal_1_$__cuda_sm20_dblrcp_rn_slowpath_v3,@function
        .size           $__internal_1_$__cuda_sm20_dblrcp_rn_slowpath_v3,(.L_x_45 - $__internal_1_$__cuda_sm20_dblrcp_rn_slowpath_v3)
$__internal_1_$__cuda_sm20_dblrcp_rn_slowpath_v3:
[----:B------:R-:W-:-:S14]  /*0300*/  DSETP.GTU.AND P0, PT, |R6|, +INF , PT ;  /* 0x7ff000000600742a */ /* 0x000fdc0003f0c200 */
[----:B------:R-:W-:Y:S05]  /*0310*/  @P0 BRA `(.L_x_11) ;  /* 0x00000000007c0947 */ /* 0x000fea0003800000 */
[----:B------:R-:W-:-:S05]  /*0320*/  LOP3.LUT R3, R7, 0x7fffffff, RZ, 0xc0, !PT ;  /* 0x7fffffff07037812 */ /* 0x000fca00078ec0ff */
[----:B------:R-:W-:-:S05]  /*0330*/  VIADD R5, R3, 0xffffffff ;  /* 0xffffffff03057836 */ /* 0x000fca0000000000 */
[----:B------:R-:W-:-:S13]  /*0340*/  ISETP.GE.U32.AND P0, PT, R5, 0x7fefffff, PT ;  /* 0x7fefffff0500780c */ /* 0x000fda0003f06070 */
[----:B------:R-:W-:Y:S01]  /*0350*/  @P0 LOP3.LUT R9, R7, 0x7ff00000, RZ, 0x3c, !PT ;  /* 0x7ff0000007090812 */ /* 0x000fe200078e3cff */
[----:B------:R-:W-:Y:S01]  /*0360*/  @P0 IMAD.MOV.U32 R8, RZ, RZ, RZ ;  /* 0x000000ffff080224 */ /* 0x000fe200078e00ff */
[----:B------:R-:W-:Y:S06]  /*0370*/  @P0 BRA `(.L_x_12) ;  /* 0x00000000006c0947 */ /* 0x000fec0003800000 */
[----:B------:R-:W-:-:S13]  /*0380*/  ISETP.GE.U32.AND P0, PT, R3, 0x1000001, PT ;  /* 0x010000010300780c */ /* 0x000fda0003f06070 */
[----:B------:R-:W-:Y:S05]  /*0390*/  @!P0 BRA `(.L_x_13) ;  /* 0x0000000000348947 */ /* 0x000fea0003800000 */
[----:B------:R-:W-:Y:S02]  /*03a0*/  VIADD R9, R7, 0xc0200000 ;  /* 0xc020000007097836 */ /* 0x000fe40000000000 */
[----:B------:R-:W-:Y:S02]  /*03b0*/  IMAD.MOV.U32 R8, RZ, RZ, R6 ;  /* 0x000000ffff087224 */ /* 0x000fe400078e0006 */
[----:B------:R-:W0:Y:S04]  /*03c0*/  MUFU.RCP64H R11, R9 ;  /* 0x00000009000b7308 */ /* 0x000e280000001800 */
[----:B0-----:R-:W-:-:S08]  /*03d0*/  DFMA R12, -R8, R10, 1 ;  /* 0x3ff00000080c742b */ /* 0x001fd0000000010a */
[----:B------:R-:W-:-:S08]  /*03e0*/  DFMA R12, R12, R12, R12 ;  /* 0x0000000c0c0c722b */ /* 0x000fd0000000000c */
[----:B------:R-:W-:-:S08]  /*03f0*/  DFMA R12, R10, R12, R10 ;  /* 0x0000000c0a0c722b */ /* 0x000fd0000000000a */
[----:B------:R-:W-:-:S08]  /*0400*/  DFMA R10, -R8, R12, 1 ;  /* 0x3ff00000080a742b */ /* 0x000fd0000000010c */
[----:B------:R-:W-:-:S08]  /*0410*/  DFMA R10, R12, R10, R12 ;  /* 0x0000000a0c0a722b */ /* 0x000fd0000000000c */
[----:B------:R-:W-:-:S08]  /*0420*/  DMUL R10, R10, 2.2250738585072013831e-308 ;  /* 0x001000000a0a7828 */ /* 0x000fd00000000000 */
[----:B------:R-:W-:-:S08]  /*0430*/  DFMA R6, -R6, R10, 1 ;  /* 0x3ff000000606742b */ /* 0x000fd0000000010a */
[----:B------:R-:W-:-:S08]  /*0440*/  DFMA R6, R6, R6, R6 ;  /* 0x000000060606722b */ /* 0x000fd00000000006 */
[----:B------:R-:W-:Y:S01]  /*0450*/  DFMA R8, R10, R6, R10 ;  /* 0x000000060a08722b */ /* 0x000fe2000000000a */
[----:B------:R-:W-:Y:S10]  /*0460*/  BRA `(.L_x_12) ;  /* 0x0000000000307947 */ /* 0x000ff40003800000 */
.L_x_13:
[----:B------:R-:W-:Y:S01]  /*0470*/  DMUL R6, R6, 8.11296384146066816958e+31 ;  /* 0x4690000006067828 */ /* 0x000fe20000000000 */
[----:B------:R-:W-:-:S05]  /*0480*/  IMAD.MOV.U32 R8, RZ, RZ, R10 ;  /* 0x000000ffff087224 */ /* 0x000fca00078e000a */
[----:B------:R-:W0:Y:S02]  /*0490*/  MUFU.RCP64H R9, R7 ;  /* 0x0000000700097308 */ /* 0x000e240000001800 */
[----:B0-----:R-:W-:-:S08]  /*04a0*/  DFMA R10, -R6, R8, 1 ;  /* 0x3ff00000060a742b */ /* 0x001fd00000000108 */
[----:B------:R-:W-:-:S08]  /*04b0*/  DFMA R10, R10, R10, R10 ;  /* 0x0000000a0a0a722b */ /* 0x000fd0000000000a */
[----:B------:R-:W-:-:S08]  /*04c0*/  DFMA R10, R8, R10, R8 ;  /* 0x0000000a080a722b */ /* 0x000fd00000000008 */
[----:B------:R-:W-:-:S08]  /*04d0*/  DFMA R8, -R6, R10, 1 ;  /* 0x3ff000000608742b */ /* 0x000fd0000000010a */
[----:B------:R-:W-:-:S08]  /*04e0*/  DFMA R8, R10, R8, R10 ;  /* 0x000000080a08722b */ /* 0x000fd0000000000a */
[----:B------:R-:W-:Y:S01]  /*04f0*/  DMUL R8, R8, 8.11296384146066816958e+31 ;  /* 0x4690000008087828 */ /* 0x000fe20000000000 */
[----:B------:R-:W-:Y:S10]  /*0500*/  BRA `(.L_x_12) ;  /* 0x0000000000087947 */ /* 0x000ff40003800000 */
.L_x_11:
[----:B------:R-:W-:Y:S01]  /*0510*/  LOP3.LUT R9, R7, 0x80000, RZ, 0xfc, !PT ;  /* 0x0008000007097812 */ /* 0x000fe200078efcff */
[----:B------:R-:W-:-:S07]  /*0520*/  IMAD.MOV.U32 R8, RZ, RZ, R6 ;  /* 0x000000ffff087224 */ /* 0x000fce00078e0006 */
.L_x_12:
[----:B------:R-:W-:-:S04]  /*0530*/  IMAD.MOV.U32 R5, RZ, RZ, 0x0 ;  /* 0x00000000ff057424 */ /* 0x000fc800078e00ff */
[----:B------:R-:W-:Y:S05]  /*0540*/  RET.REL.NODEC R4 `(dropout_fwd_f64) ;  /* 0xfffffff804ac7950 */ /* 0x000fea0003c3ffff */
.L_x_14:
        /* <DEDUP_REMOVED lines=11> */
.L_x_45:


//--------------------- .text.dropout_bwd_f32     --------------------------
	.section	.text.dropout_bwd_f32,"ax",@progbits
	.align	128
        .global         dropout_bwd_f32
        .type           dropout_bwd_f32,@function
        .size           dropout_bwd_f32,(.L_x_46 - dropout_bwd_f32)
        .other          dropout_bwd_f32,@"STO_CUDA_ENTRY STV_DEFAULT"
dropout_bwd_f32:
.text.dropout_bwd_f32:
        /* <DEDUP_REMOVED lines=12> */
[----:B------:R-:W1:Y:S01]  /*00c0*/  LDC R3, c[0x0][0x380] ;  /* 0x0000e000ff037b82 */ /* 0x000e620000000800 */
[----:B------:R-:W2:Y:S02]  /*00d0*/  LDCU.64 UR4, c[0x0][0x358] ;  /* 0x00006b00ff0477ac */ /* 0x000ea40008000a00 */
[----:B0-----:R-:W-:-:S04]  /*00e0*/  IADD3 R6, P0, PT, R4, UR6, RZ ;  /* 0x0000000604067c10 */ /* 0x001fc8000ff1e0ff */
[----:B------:R-:W-:-:S05]  /*00f0*/  IADD3.X R7, PT, PT, R2, UR7, RZ, P0, !PT ;  /* 0x0000000702077c10 */ /* 0x000fca00087fe4ff */
[----:B--2---:R-:W1:Y:S01]  /*0100*/  LDG.E R6, desc[UR4][R6.64] ;  /* 0x0000000406067981 */ /* 0x004e62000c1e1900 */
[----:B------:R-:W-:Y:S01]  /*0110*/  BSSY.RECONVERGENT B0, `(.L_x_15) ;  /* 0x0000017000007945 */ /* 0x000fe20003800200 */
[----:B------:R-:W-:Y:S01]  /*0120*/  IMAD.MOV.U32 R0, RZ, RZ, RZ ;  /* 0x000000ffff007224 */ /* 0x000fe200078e00ff */
[----:B-1----:R-:W-:-:S13]  /*0130*/  FSETP.GEU.AND P0, PT, R6, R3, PT ;  /* 0x000000030600720b */ /* 0x002fda0003f0e000 */
[----:B------:R-:W-:Y:S05]  /*0140*/  @!P0 BRA `(.L_x_16) ;  /* 0x00000000004c8947 */ /* 0x000fea0003800000 */
[----:B------:R-:W0:Y:S02]  /*0150*/  LDCU.64 UR6, c[0x0][0x3a0] ;  /* 0x00007400ff0677ac */ /* 0x000e240008000a00 */
[----:B0-----:R-:W-:-:S04]  /*0160*/  IADD3 R6, P0, PT, R4, UR6, RZ ;  /* 0x0000000604067c10 */ /* 0x001fc8000ff1e0ff */
[----:B------:R-:W-:-:S05]  /*0170*/  IADD3.X R7, PT, PT, R2, UR7, RZ, P0, !PT ;  /* 0x0000000702077c10 */ /* 0x000fca00087fe4ff */
[----:B------:R-:W2:Y:S01]  /*0180*/  LDG.E R0, desc[UR4][R6.64] ;  /* 0x0000000406007981 */ /* 0x000ea2000c1e1900 */
[----:B------:R-:W-:Y:S01]  /*0190*/  FADD R3, -R3, 1 ;  /* 0x3f80000003037421 */ /* 0x000fe20000000100 */
[----:B------:R-:W-:Y:S03]  /*01a0*/  BSSY.RECONVERGENT B1, `(.L_x_17) ;  /* 0x000000c000017945 */ /* 0x000fe60003800200 */
[----:B------:R-:W0:Y:S02]  /*01b0*/  MUFU.RCP R8, R3 ;  /* 0x0000000300087308 */ /* 0x000e240000001000 */
[----:B0-----:R-:W-:-:S04]  /*01c0*/  FFMA R5, -R3, R8, 1 ;  /* 0x3f80000003057423 */ /* 0x001fc80000000108 */
[----:B------:R-:W-:Y:S02]  /*01d0*/  FFMA R5, R8, R5, R8 ;  /* 0x0000000508057223 */ /* 0x000fe40000000008 */
[----:B--2---:R-:W0:Y:S02]  /*01e0*/  FCHK P0, R0, R3 ;  /* 0x0000000300007302 */ /* 0x004e240000000000 */
[----:B------:R-:W-:-:S04]  /*01f0*/  FFMA R8, R0, R5, RZ ;  /* 0x0000000500087223 */ /* 0x000fc800000000ff */
[----:B------:R-:W-:-:S04]  /*0200*/  FFMA R9, -R3, R8, R0 ;  /* 0x0000000803097223 */ /* 0x000fc80000000100 */
[----:B------:R-:W-:Y:S01]  /*0210*/  FFMA R5, R5, R9, R8 ;  /* 0x0000000905057223 */ /* 0x000fe20000000008 */
[----:B0-----:R-:W-:Y:S06]  /*0220*/  @!P0 BRA `(.L_x_18) ;  /* 0x00000000000c8947 */ /* 0x001fec0003800000 */
[----:B------:R-:W-:-:S07]  /*0230*/  MOV R6, 0x250 ;  /* 0x0000025000067802 */ /* 0x000fce0000000f00 */
[----:B------:R-:W-:Y:S05]  /*0240*/  CALL.REL.NOINC `($__internal_2_$__cuda_sm3x_div_rn_noftz_f32_slowpath) ;  /* 0x00000000002c7944 */ /* 0x000fea0003c00000 */
[----:B------:R-:W-:-:S07]  /*0250*/  IMAD.MOV.U32 R5, RZ, RZ, R0 ;  /* 0x000000ffff057224 */ /* 0x000fce00078e0000 */
.L_x_18:
[----:B------:R-:W-:Y:S05]  /*0260*/  BSYNC.RECONVERGENT B1 ;  /* 0x0000000000017941 */ /* 0x000fea0003800200 */
.L_x_17:
[----:B------:R-:W-:-:S07]  /*0270*/  IMAD.MOV.U32 R0, RZ, RZ, R5 ;  /* 0x000000ffff007224 */ /* 0x000fce00078e0005 */
.L_x_16:
[----:B------:R-:W-:Y:S05]  /*0280*/  BSYNC.RECONVERGENT B0 ;  /* 0x0000000000007941 */ /* 0x000fea0003800200 */
.L_x_15:
[----:B------:R-:W0:Y:S02]  /*0290*/  LDCU.64 UR6, c[0x0][0x398] ;  /* 0x00007300ff0677ac */ /* 0x000e240008000a00 */
[----:B0-----:R-:W-:-:S04]  /*02a0*/  IADD3 R4, P0, PT, R4, UR6, RZ ;  /* 0x0000000604047c10 */ /* 0x001fc8000ff1e0ff */
[----:B------:R-:W-:-:S05]  /*02b0*/  IADD3.X R5, PT, PT, R2, UR7, RZ, P0, !PT ;  /* 0x0000000702057c10 */ /* 0x000fca00087fe4ff */
[----:B------:R-:W2:Y:S02]  /*02c0*/  LDG.E R3, desc[UR4][R4.64] ;  /* 0x0000000404037981 */ /* 0x000ea4000c1e1900 */
[----:B--2---:R-:W-:-:S05]  /*02d0*/  FADD R3, R3, R0 ;  /* 0x0000000003037221 */ /* 0x004fca0000000000 */
[----:B------:R-:W-:Y:S01]  /*02e0*/  STG.E desc[UR4][R4.64], R3 ;  /* 0x0000000304007986 */ /* 0x000fe2000c101904 */
[----:B------:R-:W-:Y:S05]  /*02f0*/  EXIT ;  /* 0x000000000000794d */ /* 0x000fea0003800000 */
        .weak           $__internal_2_$__cuda_sm3x_div_rn_noftz_f32_slowpath
        .type           $__internal_2_$__cuda_sm3x_div_rn_noftz_f32_slowpath,@function
        .size           $__internal_2_$__cuda_sm3x_div_rn_noftz_f32_slowpath,(.L_x_46 - $__internal_2_$__cuda_sm3x_div_rn_noftz_f32_slowpath)
$__internal_2_$__cuda_sm3x_div_rn_noftz_f32_slowpath:
[--C-:B------:R-:W-:Y:S01]  /*0300*/  SHF.R.U32.HI R7, RZ, 0x17, R3.reuse ;  /* 0x00000017ff077819 */ /* 0x100fe20000011603 */
[----:B------:R-:W-:Y:S01]  /*0310*/  BSSY.RECONVERGENT B2, `(.L_x_19) ;  /* 0x0000064000027945 */ /* 0x000fe20003800200 */
[--C-:B------:R-:W-:Y:S01]  /*0320*/  SHF.R.U32.HI R5, RZ, 0x17, R0.reuse ;  /* 0x00000017ff057819 */ /* 0x100fe20000011600 */
[----:B------:R-:W-:Y:S01]  /*0330*/  IMAD.MOV.U32 R8, RZ, RZ, R0 ;  /* 0x000000ffff087224 */ /* 0x000fe200078e0000 */
[----:B------:R-:W-:Y:S01]  /*0340*/  LOP3.LUT R7, R7, 0xff, RZ, 0xc0, !PT ;  /* 0x000000ff07077812 */ /* 0x000fe200078ec0ff */
[----:B------:R-:W-:Y:S01]  /*0350*/  IMAD.MOV.U32 R9, RZ, RZ, R3 ;  /* 0x000000ffff097224 */ /* 0x000fe200078e0003 */
[----:B------:R-:W-:-:S03]  /*0360*/  LOP3.LUT R5, R5, 0xff, RZ, 0xc0, !PT ;  /* 0x000000ff05057812 */ /* 0x000fc600078ec0ff */
[----:B------:R-:W-:Y:S02]  /*0370*/  VIADD R12, R7, 0xffffffff ;  /* 0xffffffff070c7836 */ /* 0x000fe40000000000 */
[----:B------:R-:W-:-:S03]  /*0380*/  VIADD R11, R5, 0xffffffff ;  /* 0xffffffff050b7836 */ /* 0x000fc60000000000 */
[----:B------:R-:W-:-:S04]  /*0390*/  ISETP.GT.U32.AND P0, PT, R12, 0xfd, PT ;  /* 0x000000fd0c00780c */ /* 0x000fc80003f04070 */
[----:B------:R-:W-:-:S13]  /*03a0*/  ISETP.GT.U32.OR P0, PT, R11, 0xfd, P0 ;  /* 0x000000fd0b00780c */ /* 0x000fda0000704470 */
[----:B------:R-:W-:Y:S01]  /*03b0*/  @!P0 IMAD.MOV.U32 R10, RZ, RZ, RZ ;  /* 0x000000ffff0a8224 */ /* 0x000fe200078e00ff */
[----:B------:R-:W-:Y:S06]  /*03c0*/  @!P0 BRA `(.L_x_20) ;  /* 0x00000000005c8947 */ /* 0x000fec0003800000 */
[----:B------:R-:W-:Y:S02]  /*03d0*/  FSETP.GTU.FTZ.AND P0, PT, |R0|, +INF , PT ;  /* 0x7f8000000000780b */ /* 0x000fe40003f1c200 */
[----:B------:R-:W-:-:S04]  /*03e0*/  FSETP.GTU.FTZ.AND P1, PT, |R3|, +INF , PT ;  /* 0x7f8000000300780b */ /* 0x000fc80003f3c200 */
[----:B------:R-:W-:-:S13]  /*03f0*/  PLOP3.LUT P0, PT, P0, P1, PT, 0xf8, 0x8f ;  /* 0x00000000008f781c */ /* 0x000fda0000703f70 */
[----:B------:R-:W-:Y:S05]  /*0400*/  @P0 BRA `(.L_x_21) ;  /* 0x00000004004c0947 */ /* 0x000fea0003800000 */
[----:B------:R-:W-:-:S13]  /*0410*/  LOP3.LUT P0, RZ, R9, 0x7fffffff, R8, 0xc8, !PT ;  /* 0x7fffffff09ff7812 */ /* 0x000fda000780c808 */
[----:B------:R-:W-:Y:S05]  /*0420*/  @!P0 BRA `(.L_x_22) ;  /* 0x00000004003c8947 */ /* 0x000fea0003800000 */
[C---:B------:R-:W-:Y:S02]  /*0430*/  FSETP.NEU.FTZ.AND P2, PT, |R0|.reuse, +INF , PT ;  /* 0x7f8000000000780b */ /* 0x040fe40003f5d200 */
[----:B------:R-:W-:Y:S02]  /*0440*/  FSETP.NEU.FTZ.AND P1, PT, |R3|, +INF , PT ;  /* 0x7f8000000300780b */ /* 0x000fe40003f3d200 */
[----:B------:R-:W-:-:S11]  /*0450*/  FSETP.NEU.FTZ.AND P0, PT, |R0|, +INF , PT ;  /* 0x7f8000000000780b */ /* 0x000fd60003f1d200 */
[----:B------:R-:W-:Y:S05]  /*0460*/  @!P1 BRA !P2, `(.L_x_22) ;  /* 0x00000004002c9947 */ /* 0x000fea0005000000 */
[----:B------:R-:W-:-:S04]  /*0470*/  LOP3.LUT P2, RZ, R8, 0x7fffffff, RZ, 0xc0, !PT ;  /* 0x7fffffff08ff7812 */ /* 0x000fc8000784c0ff */
[----:B------:R-:W-:-:S13]  /*0480*/  PLOP3.LUT P1, PT, P1, P2, PT, 0x2f, 0xf2 ;  /* 0x0000000000f2781c */ /* 0x000fda0000f24577 */
[----:B------:R-:W-:Y:S05]  /*0490*/  @P1 BRA `(.L_x_23) ;  /* 0x0000000400181947 */ /* 0x000fea0003800000 */
[----:B------:R-:W-:-:S04]  /*04a0*/  LOP3.LUT P1, RZ, R9, 0x7fffffff, RZ, 0xc0, !PT ;  /* 0x7fffffff09ff7812 */ /* 0x000fc8000782c0ff */
[----:B------:R-:W-:-:S13]  /*04b0*/  PLOP3.LUT P0, PT, P0, P1, PT, 0x2f, 0xf2 ;  /* 0x0000000000f2781c */ /* 0x000fda0000702577 */
[----:B------:R-:W-:Y:S05]  /*04c0*/  @P0 BRA `(.L_x_24) ;  /* 0x0000000400000947 */ /* 0x000fea0003800000 */
[----:B------:R-:W-:Y:S02]  /*04d0*/  ISETP.GE.AND P0, PT, R11, RZ, PT ;  /* 0x000000ff0b00720c */ /* 0x000fe40003f06270 */
[----:B------:R-:W-:-:S11]  /*04e0*/  ISETP.GE.AND P1, PT, R12, RZ, PT ;  /* 0x000000ff0c00720c */ /* 0x000fd60003f26270 */
[----:B------:R-:W-:Y:S02]  /*04f0*/  @P0 IMAD.MOV.U32 R10, RZ, RZ, RZ ;  /* 0x000000ffff0a0224 */ /* 0x000fe400078e00ff */
[----:B------:R-:W-:Y:S01]  /*0500*/  @!P0 FFMA R8, R0, 1.84467440737095516160e+19, RZ ;  /* 0x5f80000000088823 */ /* 0x000fe200000000ff */
[----:B------:R-:W-:Y:S02]  /*0510*/  @!P0 IMAD.MOV.U32 R10, RZ, RZ, -0x40 ;  /* 0xffffffc0ff0a8424 */ /* 0x000fe400078e00ff */
[----:B------:R-:W-:Y:S02]  /*0520*/  @!P1 FFMA R9, R3, 1.84467440737095516160e+19, RZ ;  /* 0x5f80000003099823 */ /* 0x000fe400000000ff */
[----:B------:R-:W-:-:S07]  /*0530*/  @!P1 VIADD R10, R10, 0x40 ;  /* 0x000000400a0a9836 */ /* 0x000fce0000000000 */
.L_x_20:
[----:B------:R-:W-:Y:S01]  /*0540*/  LEA R0, R7, 0xc0800000, 0x17 ;  /* 0xc080000007007811 */ /* 0x000fe200078eb8ff */
[----:B------:R-:W-:Y:S01]  /*0550*/  VIADD R5, R5, 0xffffff81 ;  /* 0xffffff8105057836 */ /* 0x000fe20000000000 */
[----:B------:R-:W-:Y:S03]  /*0560*/  BSSY.RECONVERGENT B3, `(.L_x_25) ;  /* 0x0000035000037945 */ /* 0x000fe60003800200 */
[----:B------:R-:W-:Y:S02]  /*0570*/  IMAD.IADD R9, R9, 0x1, -R0 ;  /* 0x0000000109097824 */ /* 0x000fe400078e0a00 */
[C---:B------:R-:W-:Y:S01]  /*0580*/  IMAD R0, R5.reuse, -0x800000, R8 ;  /* 0xff80000005007824 */ /* 0x040fe200078e0208 */
[----:B------:R-:W-:Y:S01]  /*0590*/  IADD3 R5, PT, PT, R5, 0x7f, -R7 ;  /* 0x0000007f05057810 */ /* 0x000fe20007ffe807 */
[----:B------:R-:W0:Y:S01]  /*05a0*/  MUFU.RCP R3, R9 ;  /* 0x0000000900037308 */ /* 0x000e220000001000 */
[----:B------:R-:W-:-:S03]  /*05b0*/  FADD.FTZ R11, -R9, -RZ ;  /* 0x800000ff090b7221 */ /* 0x000fc60000010100 */
[----:B------:R-:W-:Y:S02]  /*05c0*/  IMAD.IADD R5, R5, 0x1, R10 ;  /* 0x0000000105057824 */ /* 0x000fe400078e020a */
[----:B0-----:R-:W-:-:S04]  /*05d0*/  FFMA R12, R3, R11, 1 ;  /* 0x3f800000030c7423 */ /* 0x001fc8000000000b */
[----:B------:R-:W-:-:S04]  /*05e0*/  FFMA R12, R3, R12, R3 ;  /* 0x0000000c030c7223 */ /* 0x000fc80000000003 */
[----:B------:R-:W-:-:S04]  /*05f0*/  FFMA R3, R0, R12, RZ ;  /* 0x0000000c00037223 */ /* 0x000fc800000000ff */
[----:B------:R-:W-:-:S04]  /*0600*/  FFMA R8, R11, R3, R0 ;  /* 0x000000030b087223 */ /* 0x000fc80000000000 */
[----:B------:R-:W-:-:S04]  /*0610*/  FFMA R13, R12, R8, R3 ;  /* 0x000000080c0d7223 */ /* 0x000fc80000000003 */
[----:B------:R-:W-:-:S04]  /*0620*/  FFMA R8, R11, R13, R0 ;  /* 0x0000000d0b087223 */ /* 0x000fc80000000000 */
[----:B------:R-:W-:-:S05]  /*0630*/  FFMA R0, R12, R8, R13 ;  /* 0x000000080c007223 */ /* 0x000fca000000000d */
[----:B------:R-:W-:-:S04]  /*0640*/  SHF.R.U32.HI R3, RZ, 0x17, R0 ;  /* 0x00000017ff037819 */ /* 0x000fc80000011600 */
[----:B------:R-:W-:-:S05]  /*0650*/  LOP3.LUT R3, R3, 0xff, RZ, 0xc0, !PT ;  /* 0x000000ff03037812 */ /* 0x000fca00078ec0ff */
[----:B------:R-:W-:-:S04]  /*0660*/  IMAD.IADD R7, R3, 0x1, R5 ;  /* 0x0000000103077824 */ /* 0x000fc800078e0205 */
[----:B------:R-:W-:-:S05]  /*0670*/  VIADD R3, R7, 0xffffffff ;  /* 0xffffffff07037836 */ /* 0x000fca0000000000 */
[----:B------:R-:W-:-:S13]  /*0680*/  ISETP.GE.U32.AND P0, PT, R3, 0xfe, PT ;  /* 0x000000fe0300780c */ /* 0x000fda0003f06070 */
[----:B------:R-:W-:Y:S05]  /*0690*/  @!P0 BRA `(.L_x_26) ;  /* 0x0000000000808947 */ /* 0x000fea0003800000 */
[----:B------:R-:W-:-:S13]  /*06a0*/  ISETP.GT.AND P0, PT, R7, 0xfe, PT ;  /* 0x000000fe0700780c */ /* 0x000fda0003f04270 */
[----:B------:R-:W-:Y:S05]  /*06b0*/  @P0 BRA `(.L_x_27) ;  /* 0x00000000006c0947 */ /* 0x000fea0003800000 */
[----:B------:R-:W-:-:S13]  /*06c0*/  ISETP.GE.AND P0, PT, R7, 0x1, PT ;  /* 0x000000010700780c */ /* 0x000fda0003f06270 */
[----:B------:R-:W-:Y:S05]  /*06d0*/  @P0 BRA `(.L_x_28) ;  /* 0x0000000000740947 */ /* 0x000fea0003800000 */
[----:B------:R-:W-:Y:S02]  /*06e0*/  ISETP.GE.AND P0, PT, R7, -0x18, PT ;  /* 0xffffffe80700780c */ /* 0x000fe40003f06270 */
[----:B------:R-:W-:-:S11]  /*06f0*/  LOP3.LUT R0, R0, 0x80000000, RZ, 0xc0, !PT ;  /* 0x8000000000007812 */ /* 0x000fd600078ec0ff */
[----:B------:R-:W-:Y:S05]  /*0700*/  @!P0 BRA `(.L_x_28) ;  /* 0x0000000000688947 */ /* 0x000fea0003800000 */
[CC--:B------:R-:W-:Y:S01]  /*0710*/  FFMA.RZ R3, R12.reuse, R8.reuse, R13 ;  /* 0x000000080c037223 */ /* 0x0c0fe2000000c00d */
[C---:B------:R-:W-:Y:S01]  /*0720*/  VIADD R10, R7.reuse, 0x20 ;  /* 0x00000020070a7836 */ /* 0x040fe20000000000 */
[C---:B------:R-:W-:Y:S02]  /*0730*/  ISETP.NE.AND P2, PT, R7.reuse, RZ, PT ;  /* 0x000000ff0700720c */ /* 0x040fe40003f45270 */
[----:B------:R-:W-:Y:S01]  /*0740*/  ISETP.NE.AND P1, PT, R7, RZ, PT ;  /* 0x000000ff0700720c */ /* 0x000fe20003f25270 */
[----:B------:R-:W-:Y:S01]  /*0750*/  IMAD.MOV R7, RZ, RZ, -R7 ;  /* 0x000000ffff077224 */ /* 0x000fe200078e0a07 */
[----:B------:R-:W-:Y:S01]  /*0760*/  LOP3.LUT R5, R3, 0x7fffff, RZ, 0xc0, !PT ;  /* 0x007fffff03057812 */ /* 0x000fe200078ec0ff */
[CCC-:B------:R-:W-:Y:S01]  /*0770*/  FFMA.RP R3, R12.reuse, R8.reuse, R13.reuse ;  /* 0x000000080c037223 */ /* 0x1c0fe2000000800d */
[----:B------:R-:W-:Y:S02]  /*0780*/  FFMA.RM R8, R12, R8, R13 ;  /* 0x000000080c087223 */ /* 0x000fe4000000400d */
[----:B------:R-:W-:-:S03]  /*0790*/  LOP3.LUT R5, R5, 0x800000, RZ, 0xfc, !PT ;  /* 0x0080000005057812 */ /* 0x000fc600078efcff */
[----:B------:R-:W-:Y:S02]  /*07a0*/  FSETP.NEU.FTZ.AND P0, PT, R3, R8, PT ;  /* 0x000000080300720b */ /* 0x000fe40003f1d000 */
[----:B------:R-:W-:Y:S02]  /*07b0*/  SHF.L.U32 R10, R5, R10, RZ ;  /* 0x0000000a050a7219 */ /* 0x000fe400000006ff */
[----:B------:R-:W-:Y:S02]  /*07c0*/  SEL R8, R7, RZ, P2 ;  /* 0x000000ff07087207 */ /* 0x000fe40001000000 */
[----:B------:R-:W-:Y:S02]  /*07d0*/  ISETP.NE.AND P1, PT, R10, RZ, P1 ;  /* 0x000000ff0a00720c */ /* 0x000fe40000f25270 */
[----:B------:R-:W-:Y:S02]  /*07e0*/  SHF.R.U32.HI R8, RZ, R8, R5 ;  /* 0x00000008ff087219 */ /* 0x000fe40000011605 */
[----:B------:R-:W-:-:S02]  /*07f0*/  PLOP3.LUT P0, PT, P0, P1, PT, 0xf8, 0x8f ;  /* 0x00000000008f781c */ /* 0x000fc40000703f70 */
[----:B------:R-:W-:Y:S02]  /*0800*/  SHF.R.U32.HI R10, RZ, 0x1, R8 ;  /* 0x00000001ff0a7819 */ /* 0x000fe40000011608 */
[----:B------:R-:W-:-:S04]  /*0810*/  SEL R3, RZ, 0x1, !P0 ;  /* 0x00000001ff037807 */ /* 0x000fc80004000000 */
[----:B------:R-:W-:-:S04]  /*0820*/  LOP3.LUT R3, R3, 0x1, R10, 0xf8, !PT ;  /* 0x0000000103037812 */ /* 0x000fc800078ef80a */
[----:B------:R-:W-:-:S05]  /*0830*/  LOP3.LUT R3, R3, R8, RZ, 0xc0, !PT ;  /* 0x0000000803037212 */ /* 0x000fca00078ec0ff */
[----:B------:R-:W-:-:S05]  /*0840*/  IMAD.IADD R3, R10, 0x1, R3 ;  /* 0x000000010a037824 */ /* 0x000fca00078e0203 */
[----:B------:R-:W-:Y:S01]  /*0850*/  LOP3.LUT R0, R3, R0, RZ, 0xfc, !PT ;  /* 0x0000000003007212 */ /* 0x000fe200078efcff */
[----:B------:R-:W-:Y:S06]  /*0860*/  BRA `(.L_x_28) ;  /* 0x0000000000107947 */ /* 0x000fec0003800000 */
.L_x_27:
[----:B------:R-:W-:-:S04]  /*0870*/  LOP3.LUT R0, R0, 0x80000000, RZ, 0xc0, !PT ;  /* 0x8000000000007812 */ /* 0x000fc800078ec0ff */
[----:B------:R-:W-:Y:S01]  /*0880*/  LOP3.LUT R0, R0, 0x7f800000, RZ, 0xfc, !PT ;  /* 0x7f80000000007812 */ /* 0x000fe200078efcff */
[----:B------:R-:W-:Y:S06]  /*0890*/  BRA `(.L_x_28) ;  /* 0x0000000000047947 */ /* 0x000fec0003800000 */
.L_x_26:
[----:B------:R-:W-:-:S07]  /*08a0*/  IMAD R0, R5, 0x800000, R0 ;  /* 0x0080000005007824 */ /* 0x000fce00078e0200 */
.L_x_28:
[----:B------:R-:W-:Y:S05]  /*08b0*/  BSYNC.RECONVERGENT B3 ;  /* 0x0000000000037941 */ /* 0x000fea0003800200 */
.L_x_25:
[----:B------:R-:W-:Y:S05]  /*08c0*/  BRA `(.L_x_29) ;  /* 0x0000000000207947 */ /* 0x000fea0003800000 */
.L_x_24:
[----:B------:R-:W-:-:S04]  /*08d0*/  LOP3.LUT R0, R9, 0x80000000, R8, 0x48, !PT ;  /* 0x8000000009007812 */ /* 0x000fc800078e4808 */
[----:B------:R-:W-:Y:S01]  /*08e0*/  LOP3.LUT R0, R0, 0x7f800000, RZ, 0xfc, !PT ;  /* 0x7f80000000007812 */ /* 0x000fe200078efcff */
[----:B------:R-:W-:Y:S06]  /*08f0*/  BRA `(.L_x_29) ;  /* 0x0000000000147947 */ /* 0x000fec0003800000 */
.L_x_23:
[----:B------:R-:W-:Y:S01]  /*0900*/  LOP3.LUT R0, R9, 0x80000000, R8, 0x48, !PT ;  /* 0x8000000009007812 */ /* 0x000fe200078e4808 */
[----:B------:R-:W-:Y:S06]  /*0910*/  BRA `(.L_x_29) ;  /* 0x00000000000c7947 */ /* 0x000fec0003800000 */
.L_x_22:
[----:B------:R-:W0:Y:S01]  /*0920*/  MUFU.RSQ R0, -QNAN ;  /* 0xffc0000000007908 */ /* 0x000e220000001400 */
[----:B------:R-:W-:Y:S05]  /*0930*/  BRA `(.L_x_29) ;  /* 0x0000000000047947 */ /* 0x000fea0003800000 */
.L_x_21:
[----:B------:R-:W-:-:S07]  /*0940*/  FADD.FTZ R0, R0, R3 ;  /* 0x0000000300007221 */ /* 0x000fce0000010000 */
.L_x_29:
[----:B------:R-:W-:Y:S05]  /*0950*/  BSYNC.RECONVERGENT B2 ;  /* 0x0000000000027941 */ /* 0x000fea0003800200 */
.L_x_19:
[----:B------:R-:W-:-:S04]  /*0960*/  IMAD.MOV.U32 R7, RZ, RZ, 0x0 ;  /* 0x00000000ff077424 */ /* 0x000fc800078e00ff */
[----:B0-----:R-:W-:Y:S05]  /*0970*/  RET.REL.NODEC R6 `(dropout_bwd_f32) ;  /* 0xfffffff406a07950 */ /* 0x001fea0003c3ffff */
.L_x_30:
        /* <DEDUP_REMOVED lines=16> */
.L_x_46:


//--------------------- .text.dropout_fwd_f32     --------------------------
	.section	.text.dropout_fwd_f32,"ax",@progbits
	.align	128
        .global         dropout_fwd_f32
        .type           dropout_fwd_f32,@function
        .size           dropout_fwd_f32,(.L_x_47 - dropout_fwd_f32)
        .other          dropout_fwd_f32,@"STO_CUDA_ENTRY STV_DEFAULT"
dropout_fwd_f32:
.text.dropout_fwd_f32:
        /* <DEDUP_REMOVED lines=21> */
[----:B------:R-:W-:-:S04]  /*0150*/  FADD R0, -R7, 1 ;  /* 0x3f80000007007421 */ /* 0x000fc80000000100 */
[----:B------:R-:W-:-:S05]  /*0160*/  VIADD R4, R0, 0x1800000 ;  /* 0x0180000000047836 */ /* 0x000fca0000000000 */
[----:B------:R-:W-:-:S04]  /*0170*/  LOP3.LUT R4, R4, 0x7f800000, RZ, 0xc0, !PT ;  /* 0x7f80000004047812 */ /* 0x000fc800078ec0ff */
[----:B------:R-:W-:-:S13]  /*0180*/  ISETP.GT.U32.AND P0, PT, R4, 0x1ffffff, PT ;  /* 0x01ffffff0400780c */ /* 0x000fda0003f04070 */
[----:B------:R-:W-:Y:S05]  /*0190*/  @P0 BRA `(.L_x_33) ;  /* 0x00000000000c0947 */ /* 0x000fea0003800000 */
[----:B------:R-:W-:-:S07]  /*01a0*/  MOV R4, 0x1c0 ;  /* 0x000001c000047802 */ /* 0x000fce0000000f00 */
[----:B------:R-:W-:Y:S05]  /*01b0*/  CALL.REL.NOINC `($__internal_3_$__cuda_sm20_rcp_rn_f32_slowpath) ;  /* 0x0000000000407944 */ /* 0x000fea0003c00000 */
[----:B------:R-:W-:Y:S05]  /*01c0*/  BRA `(.L_x_32) ;  /* 0x0000000000107947 */ /* 0x000fea0003800000 */
.L_x_33:
[----:B------:R-:W0:Y:S02]  /*01d0*/  MUFU.RCP R5, R0 ;  /* 0x0000000000057308 */ /* 0x000e240000001000 */
[----:B0-----:R-:W-:-:S04]  /*01e0*/  FFMA R4, R0, R5, -1 ;  /* 0xbf80000000047423 */ /* 0x001fc80000000005 */
[----:B------:R-:W-:-:S04]  /*01f0*/  FADD.FTZ R4, -R4, -RZ ;  /* 0x800000ff04047221 */ /* 0x000fc80000010100 */
[----:B------:R-:W-:-:S07]  /*0200*/  FFMA R0, R5, R4, R5 ;  /* 0x0000000405007223 */ /* 0x000fce0000000005 */
.L_x_32:
[----:B------:R-:W-:Y:S05]  /*0210*/  BSYNC.RECONVERGENT B0 ;  /* 0x0000000000007941 */ /* 0x000fea0003800200 */
.L_x_31:
[----:B------:R-:W0:Y:S02]  /*0220*/  LDCU.64 UR6, c[0x0][0x390] ;  /* 0x00007200ff0677ac */ /* 0x000e240008000a00 */
[----:B0-----:R-:W-:-:S04]  /*0230*/  IADD3 R4, P0, PT, R3, UR6, RZ ;  /* 0x0000000603047c10 */ /* 0x001fc8000ff1e0ff */
[----:B------:R-:W-:Y:S01]  /*0240*/  IADD3.X R5, PT, PT, R2, UR7, RZ, P0, !PT ;  /* 0x0000000702057c10 */ /* 0x000fe200087fe4ff */
[----:B------:R-:W0:Y:S05]  /*0250*/  LDCU.64 UR6, c[0x0][0x3a0] ;  /* 0x00007400ff0677ac */ /* 0x000e2a0008000a00 */
[----:B------:R-:W2:Y:S01]  /*0260*/  LDG.E R5, desc[UR4][R4.64] ;  /* 0x0000000404057981 */ /* 0x000ea2000c1e1900 */
[----:B0-----:R-:W-:-:S04]  /*0270*/  IADD3 R6, P0, PT, R3, UR6, RZ ;  /* 0x0000000603067c10 */ /* 0x001fc8000ff1e0ff */
[----:B------:R-:W-:Y:S01]  /*0280*/  IADD3.X R7, PT, PT, R2, UR7, RZ, P0, !PT ;  /* 0x0000000702077c10 */ /* 0x000fe200087fe4ff */
[----:B--2---:R-:W-:-:S05]  /*0290*/  FMUL R3, R5, R0 ;  /* 0x0000000005037220 */ /* 0x004fca0000400000 */
[----:B------:R-:W-:Y:S01]  /*02a0*/  STG.E desc[UR4][R6.64], R3 ;  /* 0x0000000306007986 */ /* 0x000fe2000c101904 */
[----:B------:R-:W-:Y:S05]  /*02b0*/  EXIT ;  /* 0x000000000000794d */ /* 0x000fea0003800000 */
        .weak           $__internal_3_$__cuda_sm20_rcp_rn_f32_slowpath
        .type           $__internal_3_$__cuda_sm20_rcp_rn_f32_slowpath,@function
        .size           $__internal_3_$__cuda_sm20_rcp_rn_f32_slowpath,(.L_x_47 - $__internal_3_$__cuda_sm20_rcp_rn_f32_slowpath)
$__internal_3_$__cuda_sm20_rcp_rn_f32_slowpath:
[----:B------:R-:W-:-:S05]  /*02c0*/  IMAD.SHL.U32 R5, R0, 0x2, RZ ;  /* 0x0000000200057824 */ /* 0x000fca00078e00ff */
[----:B------:R-:W-:-:S04]  /*02d0*/  SHF.R.U32.HI R5, RZ, 0x18, R5 ;  /* 0x00000018ff057819 */ /* 0x000fc80000011605 */
[----:B------:R-:W-:-:S13]  /*02e0*/  ISETP.NE.U32.AND P0, PT, R5, RZ, PT ;  /* 0x000000ff0500720c */ /* 0x000fda0003f05070 */
[----:B------:R-:W-:Y:S05]  /*02f0*/  @P0 BRA `(.L_x_34) ;  /* 0x00000000002c0947 */ /* 0x000fea0003800000 */
[----:B------:R-:W-:-:S05]  /*0300*/  IMAD.SHL.U32 R5, R0, 0x2, RZ ;  /* 0x0000000200057824 */ /* 0x000fca00078e00ff */
[----:B------:R-:W-:-:S13]  /*0310*/  ISETP.NE.AND P0, PT, R5, RZ, PT ;  /* 0x000000ff0500720c */ /* 0x000fda0003f05270 */
[----:B------:R0:W1:Y:S01]  /*0320*/  @!P0 MUFU.RCP R5, R0 ;  /* 0x0000000000058308 */ /* 0x0000620000001000 */
[----:B------:R-:W-:Y:S05]  /*0330*/  @!P0 BRA `(.L_x_35) ;  /* 0x0000000000a48947 */ /* 0x000fea0003800000 */
[----:B------:R-:W-:-:S04]  /*0340*/  FFMA R6, R0, 1.84467440737095516160e+19, RZ ;  /* 0x5f80000000067823 */ /* 0x000fc800000000ff */
[----:B-1----:R-:W0:Y:S02]  /*0350*/  MUFU.RCP R5, R6 ;  /* 0x0000000600057308 */ /* 0x002e240000001000 */
[----:B0-----:R-:W-:-:S04]  /*0360*/  FFMA R0, R6, R5, -1 ;  /* 0xbf80000006007423 */ /* 0x001fc80000000005 */
[----:B------:R-:W-:-:S04]  /*0370*/  FADD.FTZ R0, -R0, -RZ ;  /* 0x800000ff00007221 */ /* 0x000fc80000010100 */
[----:B------:R-:W-:-:S04]  /*0380*/  FFMA R0, R5, R0, R5 ;  /* 0x0000000005007223 */ /* 0x000fc80000000005 */
[----:B------:R-:W-:Y:S01]  /*0390*/  FFMA R5, R0, 1.84467440737095516160e+19, RZ ;  /* 0x5f80000000057823 */ /* 0x000fe200000000ff */
[----:B------:R-:W-:Y:S06]  /*03a0*/  BRA `(.L_x_35) ;  /* 0x0000000000887947 */ /* 0x000fec0003800000 */
.L_x_34:
[----:B------:R-:W-:-:S05]  /*03b0*/  VIADD R6, R5, 0xffffff03 ;  /* 0xffffff0305067836 */ /* 0x000fca0000000000 */
[----:B------:R-:W-:-:S13]  /*03c0*/  ISETP.GT.U32.AND P0, PT, R6, 0x1, PT ;  /* 0x000000010600780c */ /* 0x000fda0003f04070 */
[----:B------:R-:W-:Y:S05]  /*03d0*/  @P0 BRA `(.L_x_36) ;  /* 0x0000000000780947 */ /* 0x000fea0003800000 */
[----:B------:R-:W-:Y:S01]  /*03e0*/  LOP3.LUT R7, R0, 0x7fffff, RZ, 0xc0, !PT ;  /* 0x007fffff00077812 */ /* 0x000fe200078ec0ff */
[----:B------:R-:W-:-:S03]  /*03f0*/  IMAD.MOV.U32 R11, RZ, RZ, 0x3 ;  /* 0x00000003ff0b7424 */ /* 0x000fc600078e00ff */
[----:B------:R-:W-:Y:S02]  /*0400*/  LOP3.LUT R7, R7, 0x3f800000, RZ, 0xfc, !PT ;  /* 0x3f80000007077812 */ /* 0x000fe400078efcff */
[----:B------:R-:W-:Y:S02]  /*0410*/  SHF.L.U32 R12, R11, R6, RZ ;  /* 0x000000060b0c7219 */ /* 0x000fe400000006ff */
[----:B------:R-:W0:Y:S02]  /*0420*/  MUFU.RCP R8, R7 ;  /* 0x0000000700087308 */ /* 0x000e240000001000 */
[----:B0-----:R-:W-:-:S04]  /*0430*/  FFMA R9, R7, R8, -1 ;  /* 0xbf80000007097423 */ /* 0x001fc80000000008 */
[----:B------:R-:W-:-:S04]  /*0440*/  FADD.FTZ R9, -R9, -RZ ;  /* 0x800000ff09097221 */ /* 0x000fc80000010100 */
[CCC-:B------:R-:W-:Y:S01]  /*0450*/  FFMA.RM R10, R8.reuse, R9.reuse, R8.reuse ;  /* 0x00000009080a7223 */ /* 0x1c0fe20000004008 */
[----:B------:R-:W-:-:S04]  /*0460*/  FFMA.RP R9, R8, R9, R8 ;  /* 0x0000000908097223 */ /* 0x000fc80000008008 */
[C---:B------:R-:W-:Y:S02]  /*0470*/  LOP3.LUT R8, R10.reuse, 0x7fffff, RZ, 0xc0, !PT ;  /* 0x007fffff0a087812 */ /* 0x040fe400078ec0ff */
[----:B------:R-:W-:Y:S02]  /*0480*/  FSETP.NEU.FTZ.AND P0, PT, R10, R9, PT ;  /* 0x000000090a00720b */ /* 0x000fe40003f1d000 */
[----:B------:R-:W-:Y:S02]  /*0490*/  LOP3.LUT R9, R8, 0x800000, RZ, 0xfc, !PT ;  /* 0x0080000008097812 */ /* 0x000fe400078efcff */
[----:B------:R-:W-:Y:S02]  /*04a0*/  SEL R8, RZ, 0xffffffff, !P0 ;  /* 0xffffffffff087807 */ /* 0x000fe40004000000 */
[----:B------:R-:W-:-:S03]  /*04b0*/  LOP3.LUT R7, R12, R9, RZ, 0xc0, !PT ;  /* 0x000000090c077212 */ /* 0x000fc600078ec0ff */
[----:B------:R-:W-:Y:S01]  /*04c0*/  IMAD.MOV R8, RZ, RZ, -R8 ;  /* 0x000000ffff087224 */ /* 0x000fe200078e0a08 */
[----:B------:R-:W-:-:S04]  /*04d0*/  SHF.R.U32.HI R7, RZ, R6, R7 ;  /* 0x00000006ff077219 */ /* 0x000fc80000011607 */
[----:B------:R-:W-:Y:S02]  /*04e0*/  LOP3.LUT P1, RZ, R8, R6, R9, 0xf8, !PT ;  /* 0x0000000608ff7212 */ /* 0x000fe4000782f809 */
[C---:B------:R-:W-:Y:S02]  /*04f0*/  LOP3.LUT P0, RZ, R7.reuse, 0x1, RZ, 0xc0, !PT ;  /* 0x0000000107ff7812 */ /* 0x040fe4000780c0ff */
[----:B------:R-:W-:-:S04]  /*0500*/  LOP3.LUT P2, RZ, R7, 0x2, RZ, 0xc0, !PT ;  /* 0x0000000207ff7812 */ /* 0x000fc8000784c0ff */
[----:B------:R-:W-:Y:S02]  /*0510*/  PLOP3.LUT P0, PT, P0, P1, P2, 0xe0, 0x0 ;  /* 0x000000000000781c */ /* 0x000fe40000703c20 */
[----:B------:R-:W-:Y:S02]  /*0520*/  LOP3.LUT P1, RZ, R0, 0x7fffff, RZ, 0xc0, !PT ;  /* 0x007fffff00ff7812 */ /* 0x000fe4000782c0ff */
[----:B------:R-:W-:-:S05]  /*0530*/  SEL R6, RZ, 0x1, !P0 ;  /* 0x00000001ff067807 */ /* 0x000fca0004000000 */
[----:B------:R-:W-:-:S05]  /*0540*/  IMAD.MOV R6, RZ, RZ, -R6 ;  /* 0x000000ffff067224 */ /* 0x000fca00078e0a06 */
[----:B------:R-:W-:Y:S01]  /*0550*/  ISETP.GE.AND P0, PT, R6, RZ, PT ;  /* 0x000000ff0600720c */ /* 0x000fe20003f06270 */
[----:B------:R-:W-:-:S05]  /*0560*/  VIADD R6, R5, 0xffffff04 ;  /* 0xffffff0405067836 */ /* 0x000fca0000000000 */
[----:B------:R-:W-:-:S07]  /*0570*/  SHF.R.U32.HI R5, RZ, R6, R9 ;  /* 0x00000006ff057219 */ /* 0x000fce0000011609 */
[----:B------:R-:W-:-:S04]  /*0580*/  @!P0 VIADD R5, R5, 0x1 ;  /* 0x0000000105058836 */ /* 0x000fc80000000000 */
[----:B------:R-:W-:-:S05]  /*0590*/  @!P1 IMAD.SHL.U32 R5, R5, 0x2, RZ ;  /* 0x0000000205059824 */ /* 0x000fca00078e00ff */
[----:B------:R-:W-:Y:S01]  /*05a0*/  LOP3.LUT R5, R5, 0x80000000, R0, 0xf8, !PT ;  /* 0x8000000005057812 */ /* 0x000fe200078ef800 */
[----:B------:R-:W-:Y:S06]  /*05b0*/  BRA `(.L_x_35) ;  /* 0x0000000000047947 */ /* 0x000fec0003800000 */
.L_x_36:
[----:B------:R2:W3:Y:S02]  /*05c0*/  MUFU.RCP R5, R0 ;  /* 0x0000000000057308 */ /* 0x0004e40000001000 */
.L_x_35:
[----:B0123--:R-:W-:Y:S02]  /*05d0*/  IMAD.MOV.U32 R0, RZ, RZ, R5 ;  /* 0x000000ffff007224 */ /* 0x00ffe400078e0005 */
[----:B------:R-:W-:-:S04]  /*05e0*/  IMAD.MOV.U32 R5, RZ, RZ, 0x0 ;  /* 0x00000000ff057424 */ /* 0x000fc800078e00ff */
[----:B------:R-:W-:Y:S05]  /*05f0*/  RET.REL.NODEC R4 `(dropout_fwd_f32) ;  /* 0xfffffff804807950 */ /* 0x000fea0003c3ffff */
.L_x_37:
        /* <DEDUP_REMOVED lines=16> */
.L_x_47:


//--------------------- .text.dropout_bwd_f16     --------------------------
	.section	.text.dropout_bwd_f16,"ax",@progbits
	.align	128
        .global         dropout_bwd_f16
        .type           dropout_bwd_f16,@function
        .size           dropout_bwd_f16,(.L_x_52 - dropout_bwd_f16)
        .other          dropout_bwd_f16,@"STO_CUDA_ENTRY STV_DEFAULT"
dropout_bwd_f16:
.text.dropout_bwd_f16:
        /* <DEDUP_REMOVED lines=12> */
[----:B------:R-:W1:Y:S01]  /*00c0*/  LDC.U16 R5, c[0x0][0x380] ;  /* 0x0000e000ff057b82 */ /* 0x000e620000000400 */
[----:B------:R-:W2:Y:S02]  /*00d0*/  LDCU.64 UR4, c[0x0][0x358] ;  /* 0x00006b00ff0477ac */ /* 0x000ea40008000a00 */
[----:B0-----:R-:W-:-:S04]  /*00e0*/  IADD3 R2, P0, PT, R6, UR6, RZ ;  /* 0x0000000606027c10 */ /* 0x001fc8000ff1e0ff */
[----:B------:R-:W-:-:S05]  /*00f0*/  IADD3.X R3, PT, PT, R8, UR7, RZ, P0, !PT ;  /* 0x0000000708037c10 */ /* 0x000fca00087fe4ff */
[----:B--2---:R-:W1:Y:S01]  /*0100*/  LDG.E.U16 R2, desc[UR4][R2.64] ;  /* 0x0000000402027981 */ /* 0x004e62000c1e1500 */
[----:B------:R-:W-:Y:S01]  /*0110*/  BSSY.RECONVERGENT B0, `(.L_x_38) ;  /* 0x0000015000007945 */ /* 0x000fe20003800200 */
[----:B------:R-:W-:Y:S02]  /*0120*/  PRMT R0, RZ, 0x7610, R0 ;  /* 0x00007610ff007816 */ /* 0x000fe40000000000 */
[----:B-1----:R-:W-:-:S13]  /*0130*/  HSETP2.GEU.AND P0, PT, R2.H0_H0, R5.H0_H0, PT ;  /* 0x2000000502007234 */ /* 0x002fda0003f0e800 */
[----:B------:R-:W-:Y:S05]  /*0140*/  @!P0 BRA `(.L_x_39) ;  /* 0x0000000000448947 */ /* 0x000fea0003800000 */
[----:B------:R-:W0:Y:S02]  /*0150*/  LDCU.64 UR6, c[0x0][0x3a0] ;  /* 0x00007400ff0677ac */ /* 0x000e240008000a00 */
[----:B0-----:R-:W-:-:S04]  /*0160*/  IADD3 R2, P0, PT, R6, UR6, RZ ;  /* 0x0000000606027c10 */ /* 0x001fc8000ff1e0ff */
[----:B------:R-:W-:-:S05]  /*0170*/  IADD3.X R3, PT, PT, R8, UR7, RZ, P0, !PT ;  /* 0x0000000708037c10 */ /* 0x000fca00087fe4ff */
[----:B------:R-:W2:Y:S01]  /*0180*/  LDG.E.U16 R2, desc[UR4][R2.64] ;  /* 0x0000000402027981 */ /* 0x000ea2000c1e1500 */
[----:B------:R-:W-:-:S05]  /*0190*/  HADD2 R0, -R5.H0_H0, 1, 1 ;  /* 0x3c003c0005007430 */ /* 0x000fca0000000900 */
[----:B------:R-:W-:-:S04]  /*01a0*/  HADD2.F32 R5, -RZ, R0.H0_H0 ;  /* 0x20000000ff057230 */ /* 0x000fc80000004100 */
[----:B------:R-:W0:Y:S01]  /*01b0*/  MUFU.RCP R7, R5 ;  /* 0x0000000500077308 */ /* 0x000e220000001000 */
[----:B--2---:R-:W-:-:S05]  /*01c0*/  HADD2.F32 R0, -RZ, R2.H0_H0 ;  /* 0x20000002ff007230 */ /* 0x004fca0000004100 */
[----:B0-----:R-:W-:-:S05]  /*01d0*/  FMUL R4, R0, R7 ;  /* 0x0000000700047220 */ /* 0x001fca0000400000 */
[----:B------:R-:W-:-:S05]  /*01e0*/  F2FP.F16.F32.PACK_AB R3, RZ, R4 ;  /* 0x00000004ff03723e */ /* 0x000fca00000000ff */
[C---:B------:R-:W-:Y:S02]  /*01f0*/  HSETP2.GEU.AND P1, PT, |R3|.reuse.H0_H0, 8.523464202880859375e-06, 8.523464202880859375e-06, PT ;  /* 0x008f008f03007434 */ /* 0x040fe40003f2ea00 */
[----:B------:R-:W-:-:S05]  /*0200*/  HSETP2.GT.AND P0, PT, |R3|.H0_H0, RZ.H0_H0, PT ;  /* 0x200000ff03007234 */ /* 0x000fca0003f04a00 */
[----:B------:R-:W-:-:S13]  /*0210*/  PLOP3.LUT P0, PT, P1, P0, PT, 0xf2, 0x2f ;  /* 0x00000000002f781c */ /* 0x000fda0000f01e72 */
[----:B------:R-:W-:-:S04]  /*0220*/  @!P0 FFMA R0, -R5, R4, R0 ;  /* 0x0000000405008223 */ /* 0x000fc80000000100 */
[----:B------:R-:W-:Y:S01]  /*0230*/  @!P0 FFMA R4, R7, R0, R4 ;  /* 0x0000000007048223 */ /* 0x000fe20000000004 */
[----:B------:R-:W-:-:S04]  /*0240*/  PRMT R0, R3, 0x7610, R0 ;  /* 0x0000761003007816 */ /* 0x000fc80000000000 */
[----:B------:R-:W-:-:S07]  /*0250*/  @!P0 F2FP.F16.F32.PACK_AB R0, RZ, R4 ;  /* 0x00000004ff00823e */ /* 0x000fce00000000ff */
.L_x_39:
[----:B------:R-:W-:Y:S05]  /*0260*/  BSYNC.RECONVERGENT B0 ;  /* 0x0000000000007941 */ /* 0x000fea0003800200 */
.L_x_38:
[----:B------:R-:W0:Y:S02]  /*0270*/  LDCU.64 UR6, c[0x0][0x398] ;  /* 0x00007300ff0677ac */ /* 0x000e240008000a00 */
[----:B0-----:R-:W-:-:S04]  /*0280*/  IADD3 R2, P0, PT, R6, UR6, RZ ;  /* 0x0000000606027c10 */ /* 0x001fc8000ff1e0ff */
[----:B------:R-:W-:-:S05]  /*0290*/  IADD3.X R3, PT, PT, R8, UR7, RZ, P0, !PT ;  /* 0x0000000708037c10 */ /* 0x000fca00087fe4ff */
[----:B------:R-:W2:Y:S02]  /*02a0*/  LDG.E.U16 R5, desc[UR4][R2.64] ;  /* 0x0000000402057981 */ /* 0x000ea4000c1e1500 */
[----:B--2---:R-:W-:-:S05]  /*02b0*/  HADD2 R0, R5.H0_H0, R0.H0_H0 ;  /* 0x2000000005007230 */ /* 0x004fca0000000800 */
[----:B------:R-:W-:Y:S01]  /*02c0*/  STG.E.U16 desc[UR4][R2.64], R0 ;  /* 0x0000000002007986 */ /* 0x000fe2000c101504 */
[----:B------:R-:W-:Y:S05]  /*02d0*/  EXIT ;  /* 0x000000000000794d */ /* 0x000fea0003800000 */
.L_x_40:
        /* <DEDUP_REMOVED lines=10> */
.L_x_52:


//--------------------- .text.dropout_fwd_f16     --------------------------
	.section	.text.dropout_fwd_f16,"ax",@progbits
	.align	128
        .global         dropout_fwd_f16
        .type           dropout_fwd_f16,@function
        .size           dropout_fwd_f16,(.L_x_53 - dropout_fwd_f16)
        .other          dropout_fwd_f16,@"STO_CUDA_ENTRY STV_DEFAULT"
dropout_fwd_f16:
.text.dropout_fwd_f16:
        /* <DEDUP_REMOVED lines=21> */
[----:B------:R-:W-:-:S05]  /*0150*/  HADD2 R0, -R7.H0_H0, 1, 1 ;  /* 0x3c003c0007007430 */ /* 0x000fca0000000900 */
[----:B------:R-:W-:-:S04]  /*0160*/  HADD2.F32 R2, -RZ, R0.H0_H0 ;  /* 0x20000000ff027230 */ /* 0x000fc80000004100 */
[----:B------:R-:W0:Y:S02]  /*0170*/  MUFU.RCP R3, R2 ;  /* 0x0000000200037308 */ /* 0x000e240000001000 */
[----:B0-----:R-:W-:-:S05]  /*0180*/  F2FP.F16.F32.PACK_AB R0, RZ, R3 ;  /* 0x00000003ff00723e */ /* 0x001fca00000000ff */
[C---:B------:R-:W-:Y:S02]  /*0190*/  HSETP2.GEU.AND P1, PT, |R0|.reuse.H0_H0, 8.523464202880859375e-06, 8.523464202880859375e-06, PT ;  /* 0x008f008f00007434 */ /* 0x040fe40003f2ea00 */
[----:B------:R-:W-:-:S05]  /*01a0*/  HSETP2.GT.AND P0, PT, |R0|.H0_H0, RZ.H0_H0, PT ;  /* 0x200000ff00007234 */ /* 0x000fca0003f04a00 */
[----:B------:R-:W-:-:S13]  /*01b0*/  PLOP3.LUT P0, PT, P1, P0, PT, 0xf2, 0x2f ;  /* 0x00000000002f781c */ /* 0x000fda0000f01e72 */
[----:B------:R-:W-:-:S04]  /*01c0*/  @!P0 FFMA R4, -R2, R3, 1 ;  /* 0x3f80000002048423 */ /* 0x000fc80000000103 */
[----:B------:R-:W-:-:S05]  /*01d0*/  @!P0 FFMA R4, R3, R4, R3 ;  /* 0x0000000403048223 */ /* 0x000fca0000000003 */
[----:B------:R-:W-:-:S07]  /*01e0*/  @!P0 F2FP.F16.F32.PACK_AB R0, RZ, R4 ;  /* 0x00000004ff00823e */ /* 0x000fce00000000ff */
.L_x_42:
[----:B------:R-:W-:Y:S05]  /*01f0*/  BSYNC.RECONVERGENT B0 ;  /* 0x0000000000007941 */ /* 0x000fea0003800200 */
.L_x_41:
[----:B------:R-:W0:Y:S02]  /*0200*/  LDCU.64 UR6, c[0x0][0x390] ;  /* 0x00007200ff0677ac */ /* 0x000e240008000a00 */
[----:B0-----:R-:W-:-:S04]  /*0210*/  IADD3 R2, P0, PT, R5, UR6, RZ ;  /* 0x0000000605027c10 */ /* 0x001fc8000ff1e0ff */
[----:B------:R-:W-:Y:S01]  /*0220*/  IADD3.X R3, PT, PT, R6, UR7, RZ, P0, !PT ;  /* 0x0000000706037c10 */ /* 0x000fe200087fe4ff */
[----:B------:R-:W0:Y:S05]  /*0230*/  LDCU.64 UR6, c[0x0][0x3a0] ;  /* 0x00007400ff0677ac */ /* 0x000e2a0008000a00 */
[----:B------:R-:W2:Y:S01]  /*0240*/  LDG.E.U16 R3, desc[UR4][R2.64] ;  /* 0x0000000402037981 */ /* 0x000ea2000c1e1500 */
[----:B0-----:R-:W-:-:S04]  /*0250*/  IADD3 R4, P0, PT, R5, UR6, RZ ;  /* 0x0000000605047c10 */ /* 0x001fc8000ff1e0ff */
[----:B------:R-:W-:Y:S01]  /*0260*/  IADD3.X R5, PT, PT, R6, UR7, RZ, P0, !PT ;  /* 0x0000000706057c10 */ /* 0x000fe200087fe4ff */
[----:B--2---:R-:W-:-:S05]  /*0270*/  HMUL2 R0, R3.H0_H0, R0.H0_H0 ;  /* 0x2000000003007232 */ /* 0x004fca0000000800 */
[----:B------:R-:W-:Y:S01]  /*0280*/  STG.E.U16 desc[UR4][R4.64], R0 ;  /* 0x0000000004007986 */ /* 0x000fe2000c101504 */
[----:B------:R-:W-:Y:S05]  /*0290*/  EXIT ;  /* 0x000000000000794d */ /* 0x000fea0003800000 */
.L_x_43:
        /* <DEDUP_REMOVED lines=14> */
.L_x_53:


//--------------------- .nv.shared.reserved.0     --------------------------
	.section	.nv.shared.reserved.0,"aw",@nobits
	.weak		__nv_reservedSMEM_offset_0_alias
	.size		__nv_reservedSMEM_offset_0_alias, 0, 64
	.other		__nv_reservedSMEM_offset_0_alias,@"STO_CUDA_RESERVED_SHARED STV_DEFAULT"
__nv_reservedSMEM_offset_0_alias:
	.zero		0
	.zero		64


//--------------------- .nv.constant0.dropout_bwd_f64 --------------------------
	.section	.nv.constant0.dropout_bwd_f64,"a",@progbits
	.sectionflags	@""
	.align	4
.nv.constant0.dropout_bwd_f64:
	.zero		936


//--------------------- .nv.constant0.dropout_fwd_f64 --------------------------
	.section	.nv.constant0.dropout_fwd_f64,"a",@progbits
	.sectionflags	@""
	.align	4
.nv.constant0.dropout_fwd_f64:
	.zero		936


//--------------------- .nv.constant0.dropout_bwd_f32 --------------------------
	.section	.nv.constant0.dropout_bwd_f32,"a",@progbits
	.sectionflags	@""
	.align	4
.nv.constant0.dropout_bwd_f32:
	.zero		936


//--------------------- .nv.constant0.dropout_fwd_f32 --------------------------
	.section	.nv.constant0.dropout_fwd_f32,"a",@progbits
	.sectionflags	@""
	.align	4
.nv.constant0.dropout_fwd_f32:
	.zero		936


//--------------------- .nv.constant0.dropout_bwd_f16 --------------------------
	.section	.nv.constant0.dropout_bwd_f16,"a",@progbits
	.sectionflags	@""
	.align	4
.nv.constant0.dropout_bwd_f16:
	.zero		936


//--------------------- .nv.constant0.dropout_fwd_f16 --------------------------
	.section	.nv.constant0.dropout_fwd_f16,"a",@progbits
	.sectionflags	@""
	.align	4
.nv.constant0.dropout_fwd_f16:
	.zero		936


//--------------------- SYMBOLS --------------------------

	.type		.nv.reservedSmem.offset0,@object
	.size		.nv.reservedSmem.offset0,0x4
